// auto-generated by cutlass_sweep.gemm — config: {"arch": "sm_100", "cluster_m": 1, "cluster_n": 1, "dtype": "bf16", "dtype_b": "bf16", "layout": "nt", "stages": 5, "tile_k": 128, "tile_m": 64, "tile_n": 64}
#include "cutlass/cutlass.h"
#include "cutlass/gemm/collective/collective_builder.hpp"
#include "cutlass/gemm/device/gemm_universal_adapter.h"
#include "cutlass/gemm/kernel/gemm_universal.hpp"
#include "cutlass/epilogue/collective/collective_builder.hpp"

using ElemA = cutlass::bfloat16_t;
using ElemB = cutlass::bfloat16_t;
using ElemCD = cutlass::bfloat16_t;
using Acc  = float;
using TileShape    = cute::Shape<cute::_64, cute::_64, cute::_128>;
using ClusterShape = cute::Shape<cute::_1, cute::_1, cute::_1>;

using CollectiveEpilogue = typename cutlass::epilogue::collective::CollectiveBuilder<
    cutlass::arch::Sm100, cutlass::arch::OpClassTensorOp,
    TileShape, ClusterShape,
    cutlass::epilogue::collective::EpilogueTileAuto,
    Acc, Acc,
    ElemCD, cutlass::layout::RowMajor, 128 / cutlass::sizeof_bits<ElemCD>::value,
    ElemCD, cutlass::layout::RowMajor, 128 / cutlass::sizeof_bits<ElemCD>::value,
    cutlass::epilogue::collective::EpilogueScheduleAuto
  >::CollectiveOp;

using CollectiveMainloop = typename cutlass::gemm::collective::CollectiveBuilder<
    cutlass::arch::Sm100, cutlass::arch::OpClassTensorOp,
    ElemA, cutlass::layout::RowMajor, 128 / cutlass::sizeof_bits<ElemA>::value,
    ElemB, cutlass::layout::ColumnMajor, 128 / cutlass::sizeof_bits<ElemB>::value,
    Acc,
    TileShape, ClusterShape,
    cutlass::gemm::collective::StageCount<5>,
    cutlass::gemm::collective::KernelScheduleAuto
  >::CollectiveOp;

using GemmKernel = cutlass::gemm::kernel::GemmUniversal<
    cute::Shape<int,int,int,int>,
    CollectiveMainloop,
    CollectiveEpilogue
>;
using Gemm = cutlass::gemm::device::GemmUniversalAdapter<GemmKernel>;

// Force the device kernel symbol into the cubin without needing a host main.
auto* _anchor = &cutlass::device_kernel<GemmKernel>;


// ===== COMPILED SASS (sm_100a) =====

	.target	sm_100a

	.elftype	@"ET_EXEC"


//--------------------- .note.nv.tkinfo           --------------------------
	.section	.note.nv.tkinfo,"",@"SHT_NOTE"
	.sectionflags	@"SHF_NOTE_NV_TKINFO"
	.tkinfo
        /*0018*/ 	.word	0x00000002
        /*0030*/ 	.string	""
        /*0030*/ 	.string	"ptxas"
        /*0030*/ 	.string	"Cuda compilation tools, release 13.0, V13.0.88"
        /*0030*/ 	.string	"Build cuda_13.0.r13.0/compiler.36424714_0"
        /*0030*/ 	.string	"-arch sm_100a -m 64 "



//--------------------- .note.nv.cuinfo           --------------------------
	.section	.note.nv.cuinfo,"",@"SHT_NOTE"
	.sectionflags	@"SHF_NOTE_NV_CUINFO"
        /*0018*/ 	.short	0x0002
        /*001a*/ 	.short	0x0064
        /*001c*/ 	.short	0x0082
	.zero		2


//--------------------- .nv.info                  --------------------------
	.section	.nv.info,"",@"SHT_CUDA_INFO"
	.align	4


	//----- nvinfo : EIATTR_REGCOUNT
	.align		4
        /*0000*/ 	.byte	0x04, 0x2f
        /*0002*/ 	.short	(.L_19 - .L_18)
	.align		4
.L_18:
        /*0004*/ 	.word	index@(_ZN7cutlass13device_kernelINS_4gemm6kernel13GemmUniversalIN4cute5tupleIJiiiiEEENS1_10collective13CollectiveMmaINS1_35MainloopSm100TmaUmmaWarpSpecializedILi5ELi2ELi4ENS5_IJNS4_1CILi1EEESB_SB_EEEEENS5_IJNSA_ILi64EEESE_NSA_ILi128EEEEEENS_10bfloat16_tENS5_IJlSB_lEEESH_SI_NS4_8TiledMMAINS4_8MMA_AtomIJNS4_20SM100_MMA_F16BF16_SSISH_SH_fLi64ELi64ELNS4_4UMMA5MajorE0ELSN_0ELNSM_7ScaleInE0ELSO_0EEEEEENS4_6LayoutISC_NS5_IJNSA_ILi0EEESS_SS_EEEEENS5_IJNS4_10UnderscoreESV_SV_EEEEENS4_13SM90_TMA_LOADENS4_14ComposedLayoutINS4_7SwizzleILi3ELi4ELi3EEENS4_18smem_ptr_flag_bitsILi16EEENSR_INS5_IJNSA_ILi8EEESE_EEENS5_IJSE_SB_EEEEEEEvNS4_8identityESY_S18_vS19_EENS_8epilogue10collective18CollectiveEpilogueINS1B_23Sm100TmaWarpSpecializedILi3ELi2ELi16ELb1ELb0EEEJSG_NS5_IJNSR_ISE_SB_EENSR_INSA_ILi32EEESB_EEEEESH_SI_SH_SI_NS1B_6fusion15FusionCallbacksIS1F_NS1K_17LinearCombinationISH_fSH_fLNS_15FloatRoundStyleE2EEESG_S1J_JEEENS4_5SM1004TMEM4LOAD26SM100_TMEM_LOAD_16dp256b4xESY_NSZ_INS10_ILi2ELi4ELi3EEES13_NSR_INS5_IJS14_S1H_EEENS5_IJS1H_SB_EEEEEEENS4_17SM75_U32x4_LDSM_NENS4_14SM90_TMA_STOREES1Y_NS4_17SM90_U32x4_STSM_NENS4_39AutoVectorizingCopyWithAssumedAlignmentILi128EEEEEEvvEEEEvNT_6ParamsE)
        /*0008*/ 	.word	0x0000004f


	//----- nvinfo : EIATTR_FRAME_SIZE
	.align		4
.L_19:
        /*000c*/ 	.byte	0x04, 0x11
        /*000e*/ 	.short	(.L_21 - .L_20)
	.align		4
.L_20:
        /*0010*/ 	.word	index@($__internal_2_$__cuda_sm10x_tcgen05_guardrail_trap_unallocated_columns_being_dealloced)
        /*0014*/ 	.word	0x00000000


	//----- nvinfo : EIATTR_FRAME_SIZE
	.align		4
.L_21:
        /*0018*/ 	.byte	0x04, 0x11
        /*001a*/ 	.short	(.L_23 - .L_22)
	.align		4
.L_22:
        /*001c*/ 	.word	index@($__internal_1_$__cuda_sm10x_tcgen05_guardrail_trap_phase_invalid_during_alloc)
        /*0020*/ 	.word	0x00000000


	//----- nvinfo : EIATTR_FRAME_SIZE
	.align		4
.L_23:
        /*0024*/ 	.byte	0x04, 0x11
        /*0026*/ 	.short	(.L_25 - .L_24)
	.align		4
.L_24:
        /*0028*/ 	.word	index@($__internal_0_$__cuda_sm10x_tcgen05_guardrail_trap_col_being_dealloced_not_returned_by_alloc)
        /*002c*/ 	.word	0x00000000


	//----- nvinfo : EIATTR_FRAME_SIZE
	.align		4
.L_25:
        /*0030*/ 	.byte	0x04, 0x11
        /*0032*/ 	.short	(.L_27 - .L_26)
	.align		4
.L_26:
        /*0034*/ 	.word	index@(_ZN7cutlass13device_kernelINS_4gemm6kernel13GemmUniversalIN4cute5tupleIJiiiiEEENS1_10collective13CollectiveMmaINS1_35MainloopSm100TmaUmmaWarpSpecializedILi5ELi2ELi4ENS5_IJNS4_1CILi1EEESB_SB_EEEEENS5_IJNSA_ILi64EEESE_NSA_ILi128EEEEEENS_10bfloat16_tENS5_IJlSB_lEEESH_SI_NS4_8TiledMMAINS4_8MMA_AtomIJNS4_20SM100_MMA_F16BF16_SSISH_SH_fLi64ELi64ELNS4_4UMMA5MajorE0ELSN_0ELNSM_7ScaleInE0ELSO_0EEEEEENS4_6LayoutISC_NS5_IJNSA_ILi0EEESS_SS_EEEEENS5_IJNS4_10UnderscoreESV_SV_EEEEENS4_13SM90_TMA_LOADENS4_14ComposedLayoutINS4_7SwizzleILi3ELi4ELi3EEENS4_18smem_ptr_flag_bitsILi16EEENSR_INS5_IJNSA_ILi8EEESE_EEENS5_IJSE_SB_EEEEEEEvNS4_8identityESY_S18_vS19_EENS_8epilogue10collective18CollectiveEpilogueINS1B_23Sm100TmaWarpSpecializedILi3ELi2ELi16ELb1ELb0EEEJSG_NS5_IJNSR_ISE_SB_EENSR_INSA_ILi32EEESB_EEEEESH_SI_SH_SI_NS1B_6fusion15FusionCallbacksIS1F_NS1K_17LinearCombinationISH_fSH_fLNS_15FloatRoundStyleE2EEESG_S1J_JEEENS4_5SM1004TMEM4LOAD26SM100_TMEM_LOAD_16dp256b4xESY_NSZ_INS10_ILi2ELi4ELi3EEES13_NSR_INS5_IJS14_S1H_EEENS5_IJS1H_SB_EEEEEEENS4_17SM75_U32x4_LDSM_NENS4_14SM90_TMA_STOREES1Y_NS4_17SM90_U32x4_STSM_NENS4_39AutoVectorizingCopyWithAssumedAlignmentILi128EEEEEEvvEEEEvNT_6ParamsE)
        /*0038*/ 	.word	0x00000000


	//----- nvinfo : EIATTR_MIN_STACK_SIZE
	.align		4
.L_27:
        /*003c*/ 	.byte	0x04, 0x12
        /*003e*/ 	.short	(.L_29 - .L_28)
	.align		4
.L_28:
        /*0040*/ 	.word	index@(_ZN7cutlass13device_kernelINS_4gemm6kernel13GemmUniversalIN4cute5tupleIJiiiiEEENS1_10collective13CollectiveMmaINS1_35MainloopSm100TmaUmmaWarpSpecializedILi5ELi2ELi4ENS5_IJNS4_1CILi1EEESB_SB_EEEEENS5_IJNSA_ILi64EEESE_NSA_ILi128EEEEEENS_10bfloat16_tENS5_IJlSB_lEEESH_SI_NS4_8TiledMMAINS4_8MMA_AtomIJNS4_20SM100_MMA_F16BF16_SSISH_SH_fLi64ELi64ELNS4_4UMMA5MajorE0ELSN_0ELNSM_7ScaleInE0ELSO_0EEEEEENS4_6LayoutISC_NS5_IJNSA_ILi0EEESS_SS_EEEEENS5_IJNS4_10UnderscoreESV_SV_EEEEENS4_13SM90_TMA_LOADENS4_14ComposedLayoutINS4_7SwizzleILi3ELi4ELi3EEENS4_18smem_ptr_flag_bitsILi16EEENSR_INS5_IJNSA_ILi8EEESE_EEENS5_IJSE_SB_EEEEEEEvNS4_8identityESY_S18_vS19_EENS_8epilogue10collective18CollectiveEpilogueINS1B_23Sm100TmaWarpSpecializedILi3ELi2ELi16ELb1ELb0EEEJSG_NS5_IJNSR_ISE_SB_EENSR_INSA_ILi32EEESB_EEEEESH_SI_SH_SI_NS1B_6fusion15FusionCallbacksIS1F_NS1K_17LinearCombinationISH_fSH_fLNS_15FloatRoundStyleE2EEESG_S1J_JEEENS4_5SM1004TMEM4LOAD26SM100_TMEM_LOAD_16dp256b4xESY_NSZ_INS10_ILi2ELi4ELi3EEES13_NSR_INS5_IJS14_S1H_EEENS5_IJS1H_SB_EEEEEEENS4_17SM75_U32x4_LDSM_NENS4_14SM90_TMA_STOREES1Y_NS4_17SM90_U32x4_STSM_NENS4_39AutoVectorizingCopyWithAssumedAlignmentILi128EEEEEEvvEEEEvNT_6ParamsE)
        /*0044*/ 	.word	0x00000000
.L_29:


//--------------------- .nv.compat                --------------------------
	.section	.nv.compat,"",@"SHT_CUDA_COMPAT_INFO"
	.align	4
        /*0000*/ 	.byte	0x02, 0x09, 0x01, 0x00, 0x02, 0x02, 0x02, 0x00, 0x02, 0x05, 0x05, 0x00, 0x03, 0x07, 0x01, 0x01
        /*0010*/ 	.byte	0x02, 0x03, 0x01, 0x00, 0x02, 0x06, 0x01, 0x00, 0x04, 0x0b, 0x08, 0x00, 0x09, 0x00, 0x00, 0x00
        /*0020*/ 	.byte	0x00, 0x00, 0x00, 0x00


//--------------------- .nv.info._ZN7cutlass13device_kernelINS_4gemm6kernel13GemmUniversalIN4cute5tupleIJiiiiEEENS1_10collective13CollectiveMmaINS1_35MainloopSm100TmaUmmaWarpSpecializedILi5ELi2ELi4ENS5_IJNS4_1CILi1EEESB_SB_EEEEENS5_IJNSA_ILi64EEESE_NSA_ILi128EEEEEENS_10bfloat16_tENS5_IJlSB_lEEESH_SI_NS4_8TiledMMAINS4_8MMA_AtomIJNS4_20SM100_MMA_F16BF16_SSISH_SH_fLi64ELi64ELNS4_4UMMA5MajorE0ELSN_0ELNSM_7ScaleInE0ELSO_0EEEEEENS4_6LayoutISC_NS5_IJNSA_ILi0EEESS_SS_EEEEENS5_IJNS4_10UnderscoreESV_SV_EEEEENS4_13SM90_TMA_LOADENS4_14ComposedLayoutINS4_7SwizzleILi3ELi4ELi3EEENS4_18smem_ptr_flag_bitsILi16EEENSR_INS5_IJNSA_ILi8EEESE_EEENS5_IJSE_SB_EEEEEEEvNS4_8identityESY_S18_vS19_EENS_8epilogue10collective18CollectiveEpilogueINS1B_23Sm100TmaWarpSpecializedILi3ELi2ELi16ELb1ELb0EEEJSG_NS5_IJNSR_ISE_SB_EENSR_INSA_ILi32EEESB_EEEEESH_SI_SH_SI_NS1B_6fusion15FusionCallbacksIS1F_NS1K_17LinearCombinationISH_fSH_fLNS_15FloatRoundStyleE2EEESG_S1J_JEEENS4_5SM1004TMEM4LOAD26SM100_TMEM_LOAD_16dp256b4xESY_NSZ_INS10_ILi2ELi4ELi3EEES13_NSR_INS5_IJS14_S1H_EEENS5_IJS1H_SB_EEEEEEENS4_17SM75_U32x4_LDSM_NENS4_14SM90_TMA_STOREES1Y_NS4_17SM90_U32x4_STSM_NENS4_39AutoVectorizingCopyWithAssumedAlignmentILi128EEEEEEvvEEEEvNT_6ParamsE --------------------------
	.section	.nv.info._ZN7cutlass13device_kernelINS_4gemm6kernel13GemmUniversalIN4cute5tupleIJiiiiEEENS1_10collective13CollectiveMmaINS1_35MainloopSm100TmaUmmaWarpSpecializedILi5ELi2ELi4ENS5_IJNS4_1CILi1EEESB_SB_EEEEENS5_IJNSA_ILi64EEESE_NSA_ILi128EEEEEENS_10bfloat16_tENS5_IJlSB_lEEESH_SI_NS4_8TiledMMAINS4_8MMA_AtomIJNS4_20SM100_MMA_F16BF16_SSISH_SH_fLi64ELi64ELNS4_4UMMA5MajorE0ELSN_0ELNSM_7ScaleInE0ELSO_0EEEEEENS4_6LayoutISC_NS5_IJNSA_ILi0EEESS_SS_EEEEENS5_IJNS4_10UnderscoreESV_SV_EEEEENS4_13SM90_TMA_LOADENS4_14ComposedLayoutINS4_7SwizzleILi3ELi4ELi3EEENS4_18smem_ptr_flag_bitsILi16EEENSR_INS5_IJNSA_ILi8EEESE_EEENS5_IJSE_SB_EEEEEEEvNS4_8identityESY_S18_vS19_EENS_8epilogue10collective18CollectiveEpilogueINS1B_23Sm100TmaWarpSpecializedILi3ELi2ELi16ELb1ELb0EEEJSG_NS5_IJNSR_ISE_SB_EENSR_INSA_ILi32EEESB_EEEEESH_SI_SH_SI_NS1B_6fusion15FusionCallbacksIS1F_NS1K_17LinearCombinationISH_fSH_fLNS_15FloatRoundStyleE2EEESG_S1J_JEEENS4_5SM1004TMEM4LOAD26SM100_TMEM_LOAD_16dp256b4xESY_NSZ_INS10_ILi2ELi4ELi3EEES13_NSR_INS5_IJS14_S1H_EEENS5_IJS1H_SB_EEEEEEENS4_17SM75_U32x4_LDSM_NENS4_14SM90_TMA_STOREES1Y_NS4_17SM90_U32x4_STSM_NENS4_39AutoVectorizingCopyWithAssumedAlignmentILi128EEEEEEvvEEEEvNT_6ParamsE,"",@"SHT_CUDA_INFO"
	.sectionflags	@""
	.align	4


	//----- nvinfo : EIATTR_CUDA_API_VERSION
	.align		4
        /*0000*/ 	.byte	0x04, 0x37
        /*0002*/ 	.short	(.L_31 - .L_30)
.L_30:
        /*0004*/ 	.word	0x00000082


	//----- nvinfo : EIATTR_KPARAM_INFO
	.align		4
.L_31:
        /*0008*/ 	.byte	0x04, 0x17
        /*000a*/ 	.short	(.L_33 - .L_32)
.L_32:
        /*000c*/ 	.word	0x00000000
        /*0010*/ 	.short	0x0000
        /*0012*/ 	.short	0x0000
        /*0014*/ 	.byte	0x00, 0xf0, 0x01, 0x20


	//----- nvinfo : EIATTR_AT_ENTRY_FRAGMENTS
	.align		4
.L_33:
        /*0018*/ 	.byte	0x04, 0x4f
        /*001a*/ 	.short	(.L_35 - .L_34)


	//   ....[0]....
.L_34:
        /*001c*/ 	.word	0x00000006


	//----- nvinfo : EIATTR_RESERVED_SMEM_USED
	.align		4
.L_35:
        /*0020*/ 	.byte	0x01, 0x41
	.zero		2


	//----- nvinfo : EIATTR_SPARSE_MMA_MASK
	.align		4
        /*0024*/ 	.byte	0x03, 0x50
        /*0026*/ 	.short	0x0000


	//----- nvinfo : EIATTR_TCGEN05_1CTA_USED
	.align		4
        /*0028*/ 	.byte	0x01, 0x51
	.zero		2


	//----- nvinfo : EIATTR_MAXREG_COUNT
	.align		4
        /*002c*/ 	.byte	0x03, 0x1b
        /*002e*/ 	.short	0x00ff


	//----- nvinfo : EIATTR_NUM_BARRIERS
	.align		4
        /*0030*/ 	.byte	0x02, 0x4c
        /*0032*/ 	.byte	0x07
	.zero		1


	//----- nvinfo : EIATTR_EXTERNS
	.align		4
        /*0034*/ 	.byte	0x04, 0x0f
        /*0036*/ 	.short	(.L_37 - .L_36)


	//   ....[0]....
	.align		4
.L_36:
        /*0038*/ 	.word	index@(__assertfail)


	//----- nvinfo : EIATTR_MERCURY_ISA_VERSION
	.align		4
.L_37:
        /*003c*/ 	.byte	0x03, 0x5f
        /*003e*/ 	.short	0x0101


	//----- nvinfo : EIATTR_INT_WARP_WIDE_INSTR_OFFSETS
	.align		4
        /*0040*/ 	.byte	0x04, 0x31
        /*0042*/ 	.short	(.L_39 - .L_38)


	//   ....[0]....
.L_38:
        /*0044*/ 	.word	0x00001f20


	//   ....[1]....
        /*0048*/ 	.word	0x00003c10


	//   ....[2]....
        /*004c*/ 	.word	0x00003c40


	//   ....[3]....
        /*0050*/ 	.word	0x00003c90


	//   ....[4]....
        /*0054*/ 	.word	0x00004570


	//   ....[5]....
        /*0058*/ 	.word	0x00004590


	//   ....[6]....
        /*005c*/ 	.word	0x00004860


	//   ....[7]....
        /*0060*/ 	.word	0x00004990


	//----- nvinfo : EIATTR_COOP_GROUP_MASK_REGIDS
	.align		4
.L_39:
        /*0064*/ 	.byte	0x04, 0x29
        /*0066*/ 	.short	(.L_41 - .L_40)


	//   ....[0]....
.L_40:
        /*0068*/ 	.word	0xffffffff


	//   ....[1]....
        /*006c*/ 	.word	0xffffffff


	//   ....[2]....
        /*0070*/ 	.word	0xffffffff


	//   ....[3]....
        /*0074*/ 	.word	0xffffffff


	//   ....[4]....
        /*0078*/ 	.word	0xffffffff


	//   ....[5]....
        /*007c*/ 	.word	0xffffffff


	//   ....[6]....
        /*0080*/ 	.word	0xffffffff


	//   ....[7]....
        /*0084*/ 	.word	0xffffffff


	//   ....[8]....
        /*0088*/ 	.word	0xffffffff


	//   ....[9]....
        /*008c*/ 	.word	0xffffffff


	//   ....[10]....
        /*0090*/ 	.word	0xffffffff


	//   ....[11]....
        /*0094*/ 	.word	0xffffffff


	//   ....[12]....
        /*0098*/ 	.word	0xffffffff


	//----- nvinfo : EIATTR_COOP_GROUP_INSTR_OFFSETS
	.align		4
.L_41:
        /*009c*/ 	.byte	0x04, 0x28
        /*009e*/ 	.short	(.L_43 - .L_42)


	//   ....[0]....
.L_42:
        /*00a0*/ 	.word	0x00000090


	//   ....[1]....
        /*00a4*/ 	.word	0x000004d0


	//   ....[2]....
        /*00a8*/ 	.word	0x00000660


	//   ....[3]....
        /*00ac*/ 	.word	0x000007e0


	//   ....[4]....
        /*00b0*/ 	.word	0x000008e0


	//   ....[5]....
        /*00b4*/ 	.word	0x00000a50


	//   ....[6]....
        /*00b8*/ 	.word	0x00000bf0


	//   ....[7]....
        /*00bc*/ 	.word	0x00001e00


	//   ....[8]....
        /*00c0*/ 	.word	0x00002c70


	//   ....[9]....
        /*00c4*/ 	.word	0x00002e80


	//   ....[10]....
        /*00c8*/ 	.word	0x00002eb0


	//   ....[11]....
        /*00cc*/ 	.word	0x00003b00


	//   ....[12]....
        /*00d0*/ 	.word	0x00003d30


	//----- nvinfo : EIATTR_VRC_CTA_INIT_COUNT
	.align		4
.L_43:
        /*00d4*/ 	.byte	0x02, 0x4a
        /*00d6*/ 	.byte	0x80
	.zero		1


	//----- nvinfo : EIATTR_SYSCALL_OFFSETS
	.align		4
        /*00d8*/ 	.byte	0x04, 0x46
        /*00da*/ 	.short	(.L_45 - .L_44)


	//   ....[0]....
.L_44:
        /*00dc*/ 	.word	0x00005570


	//   ....[1]....
        /*00e0*/ 	.word	0x00005660


	//   ....[2]....
        /*00e4*/ 	.word	0x00005e40


	//   ....[3]....
        /*00e8*/ 	.word	0x00006780


	//----- nvinfo : EIATTR_MBARRIER_INSTR_OFFSETS
	.align		4
.L_45:
        /*00ec*/ 	.byte	0x04, 0x39
        /*00ee*/ 	.short	(.L_47 - .L_46)


	//   ....[0]....
.L_46:
        /*00f0*/ 	.word	0x000005b0
        /*00f4*/ 	.word	0x000000ff
        /*00f8*/ 	.word	0x00000000
        /*00fc*/ 	.short	0x0100
        /*00fe*/ 	.byte	0x05
	.zero		1


	//   ....[1]....
        /*0100*/ 	.word	0x000005c0
        /*0104*/ 	.word	0x000000ff
        /*0108*/ 	.word	0x00000028
        /*010c*/ 	.short	0x0100
        /*010e*/ 	.byte	0x05
	.zero		1


	//   ....[2]....
        /*0110*/ 	.word	0x000005d0
        /*0114*/ 	.word	0x000000ff
        /*0118*/ 	.word	0x00000008
        /*011c*/ 	.short	0x0100
        /*011e*/ 	.byte	0x05
	.zero		1


	//   ....[3]....
        /*0120*/ 	.word	0x000005e0
        /*0124*/ 	.word	0x000000ff
        /*0128*/ 	.word	0x00000030
        /*012c*/ 	.short	0x0100
        /*012e*/ 	.byte	0x05
	.zero		1


	//   ....[4]....
        /*0130*/ 	.word	0x000005f0
        /*0134*/ 	.word	0x000000ff
        /*0138*/ 	.word	0x00000010
        /*013c*/ 	.short	0x0100
        /*013e*/ 	.byte	0x05
	.zero		1


	//   ....[5]....
        /*0140*/ 	.word	0x00000600
        /*0144*/ 	.word	0x000000ff
        /*0148*/ 	.word	0x00000038
        /*014c*/ 	.short	0x0100
        /*014e*/ 	.byte	0x05
	.zero		1


	//   ....[6]....
        /*0150*/ 	.word	0x00000610
        /*0154*/ 	.word	0x000000ff
        /*0158*/ 	.word	0x00000018
        /*015c*/ 	.short	0x0100
        /*015e*/ 	.byte	0x05
	.zero		1


	//   ....[7]....
        /*0160*/ 	.word	0x00000620
        /*0164*/ 	.word	0x000000ff
        /*0168*/ 	.word	0x00000040
        /*016c*/ 	.short	0x0100
        /*016e*/ 	.byte	0x05
	.zero		1


	//   ....[8]....
        /*0170*/ 	.word	0x00000630
        /*0174*/ 	.word	0x000000ff
        /*0178*/ 	.word	0x00000020
        /*017c*/ 	.short	0x0100
        /*017e*/ 	.byte	0x05
	.zero		1


	//   ....[9]....
        /*0180*/ 	.word	0x00000640
        /*0184*/ 	.word	0x000000ff
        /*0188*/ 	.word	0x00000048
        /*018c*/ 	.short	0x0100
        /*018e*/ 	.byte	0x05
	.zero		1


	//   ....[10]....
        /*0190*/ 	.word	0x00000770
        /*0194*/ 	.word	0x000000ff
        /*0198*/ 	.word	0x00000050
        /*019c*/ 	.short	0x0100
        /*019e*/ 	.byte	0x07
	.zero		1


	//   ....[11]....
        /*01a0*/ 	.word	0x00000780
        /*01a4*/ 	.word	0x000000ff
        /*01a8*/ 	.word	0x00000068
        /*01ac*/ 	.short	0x0100
        /*01ae*/ 	.byte	0x07
	.zero		1


	//   ....[12]....
        /*01b0*/ 	.word	0x00000790
        /*01b4*/ 	.word	0x000000ff
        /*01b8*/ 	.word	0x00000058
        /*01bc*/ 	.short	0x0100
        /*01be*/ 	.byte	0x07
	.zero		1


	//   ....[13]....
        /*01c0*/ 	.word	0x000007a0
        /*01c4*/ 	.word	0x000000ff
        /*01c8*/ 	.word	0x00000070
        /*01cc*/ 	.short	0x0100
        /*01ce*/ 	.byte	0x07
	.zero		1


	//   ....[14]....
        /*01d0*/ 	.word	0x000007b0
        /*01d4*/ 	.word	0x000000ff
        /*01d8*/ 	.word	0x00000060
        /*01dc*/ 	.short	0x0100
        /*01de*/ 	.byte	0x07
	.zero		1


	//   ....[15]....
        /*01e0*/ 	.word	0x000007c0
        /*01e4*/ 	.word	0x000000ff
        /*01e8*/ 	.word	0x00000078
        /*01ec*/ 	.short	0x0100
        /*01ee*/ 	.byte	0x07
	.zero		1


	//   ....[16]....
        /*01f0*/ 	.word	0x000008b0
        /*01f4*/ 	.word	0x000000ff
        /*01f8*/ 	.word	0x00000080
        /*01fc*/ 	.short	0x0100
        /*01fe*/ 	.byte	0x05
	.zero		1


	//   ....[17]....
        /*0200*/ 	.word	0x000008c0
        /*0204*/ 	.word	0x000000ff
        /*0208*/ 	.word	0x00000088
        /*020c*/ 	.short	0x0100
        /*020e*/ 	.byte	0x05
	.zero		1


	//   ....[18]....
        /*0210*/ 	.word	0x00000a00
        /*0214*/ 	.word	0x000000ff
        /*0218*/ 	.word	0x00000090
        /*021c*/ 	.short	0x0100
        /*021e*/ 	.byte	0x05
	.zero		1


	//   ....[19]....
        /*0220*/ 	.word	0x00000a10
        /*0224*/ 	.word	0x000000ff
        /*0228*/ 	.word	0x000000a0
        /*022c*/ 	.short	0x0100
        /*022e*/ 	.byte	0x05
	.zero		1


	//   ....[20]....
        /*0230*/ 	.word	0x00000a20
        /*0234*/ 	.word	0x000000ff
        /*0238*/ 	.word	0x00000098
        /*023c*/ 	.short	0x0100
        /*023e*/ 	.byte	0x05
	.zero		1


	//   ....[21]....
        /*0240*/ 	.word	0x00000a30
        /*0244*/ 	.word	0x000000ff
        /*0248*/ 	.word	0x000000a8
        /*024c*/ 	.short	0x0100
        /*024e*/ 	.byte	0x05
	.zero		1


	//   ....[22]....
        /*0250*/ 	.word	0x00000b60
        /*0254*/ 	.word	0x000000ff
        /*0258*/ 	.word	0x000000b0
        /*025c*/ 	.short	0x0100
        /*025e*/ 	.byte	0x07
	.zero		1


	//   ....[23]....
        /*0260*/ 	.word	0x00000b70
        /*0264*/ 	.word	0x000000ff
        /*0268*/ 	.word	0x000000d0
        /*026c*/ 	.short	0x0100
        /*026e*/ 	.byte	0x07
	.zero		1


	//   ....[24]....
        /*0270*/ 	.word	0x00000b80
        /*0274*/ 	.word	0x000000ff
        /*0278*/ 	.word	0x000000b8
        /*027c*/ 	.short	0x0100
        /*027e*/ 	.byte	0x07
	.zero		1


	//   ....[25]....
        /*0280*/ 	.word	0x00000b90
        /*0284*/ 	.word	0x000000ff
        /*0288*/ 	.word	0x000000d8
        /*028c*/ 	.short	0x0100
        /*028e*/ 	.byte	0x07
	.zero		1


	//   ....[26]....
        /*0290*/ 	.word	0x00000ba0
        /*0294*/ 	.word	0x000000ff
        /*0298*/ 	.word	0x000000c0
        /*029c*/ 	.short	0x0100
        /*029e*/ 	.byte	0x07
	.zero		1


	//   ....[27]....
        /*02a0*/ 	.word	0x00000bb0
        /*02a4*/ 	.word	0x000000ff
        /*02a8*/ 	.word	0x000000e0
        /*02ac*/ 	.short	0x0100
        /*02ae*/ 	.byte	0x07
	.zero		1


	//   ....[28]....
        /*02b0*/ 	.word	0x00000bc0
        /*02b4*/ 	.word	0x000000ff
        /*02b8*/ 	.word	0x000000c8
        /*02bc*/ 	.short	0x0100
        /*02be*/ 	.byte	0x07
	.zero		1


	//   ....[29]....
        /*02c0*/ 	.word	0x00000bd0
        /*02c4*/ 	.word	0x000000ff
        /*02c8*/ 	.word	0x000000e8
        /*02cc*/ 	.short	0x0100
        /*02ce*/ 	.byte	0x07
	.zero		1


	//   ....[30]....
        /*02d0*/ 	.word	0x00000cc0
        /*02d4*/ 	.word	0x000000ff
        /*02d8*/ 	.word	0x000000f0
        /*02dc*/ 	.short	0x0100
        /*02de*/ 	.byte	0x05
	.zero		1


	//   ....[31]....
        /*02e0*/ 	.word	0x00000cd0
        /*02e4*/ 	.word	0x000000ff
        /*02e8*/ 	.word	0x00000100
        /*02ec*/ 	.short	0x0100
        /*02ee*/ 	.byte	0x05
	.zero		1


	//   ....[32]....
        /*02f0*/ 	.word	0x00000ce0
        /*02f4*/ 	.word	0x000000ff
        /*02f8*/ 	.word	0x000000f8
        /*02fc*/ 	.short	0x0100
        /*02fe*/ 	.byte	0x05
	.zero		1


	//   ....[33]....
        /*0300*/ 	.word	0x00000cf0
        /*0304*/ 	.word	0x000000ff
        /*0308*/ 	.word	0x00000108
        /*030c*/ 	.short	0x0100
        /*030e*/ 	.byte	0x05
	.zero		1


	//   ....[34]....
        /*0310*/ 	.word	0x000015c0
        /*0314*/ 	.word	0x00000002
        /*0318*/ 	.word	0x00000100
        /*031c*/ 	.short	0x010a
        /*031e*/ 	.byte	0xff
	.zero		1


	//   ....[35]....
        /*0320*/ 	.word	0x000015f0
        /*0324*/ 	.word	0x00000002
        /*0328*/ 	.word	0x000000f0
        /*032c*/ 	.short	0x0101
        /*032e*/ 	.byte	0xff
	.zero		1


	//   ....[36]....
        /*0330*/ 	.word	0x000016c0
        /*0334*/ 	.word	0x000000ff
        /*0338*/ 	.word	0x00000028
        /*033c*/ 	.short	0x010a
        /*033e*/ 	.byte	0x08
	.zero		1


	//   ....[37]....
        /*0340*/ 	.word	0x00001760
        /*0344*/ 	.word	0x000000ff
        /*0348*/ 	.word	0x00000028
        /*034c*/ 	.short	0x010a
        /*034e*/ 	.byte	0x21
	.zero		1


	//   ....[38]....
        /*0350*/ 	.word	0x000018b0
        /*0354*/ 	.word	0x000000ff
        /*0358*/ 	.word	0x00000028
        /*035c*/ 	.short	0x010a
        /*035e*/ 	.byte	0x08
	.zero		1


	//   ....[39]....
        /*0360*/ 	.word	0x00001a70
        /*0364*/ 	.word	0x000000ff
        /*0368*/ 	.word	0x00000088
        /*036c*/ 	.short	0x0101
        /*036e*/ 	.byte	0x04
	.zero		1


	//   ....[40]....
        /*0370*/ 	.word	0x00001a90
        /*0374*/ 	.word	0x000000ff
        /*0378*/ 	.word	0x00000028
        /*037c*/ 	.short	0x010a
        /*037e*/ 	.byte	0x08
	.zero		1


	//   ....[41]....
        /*0380*/ 	.word	0x00001b10
        /*0384*/ 	.word	0x000000ff
        /*0388*/ 	.word	0x00000028
        /*038c*/ 	.short	0x010a
        /*038e*/ 	.byte	0x21
	.zero		1


	//   ....[42]....
        /*0390*/ 	.word	0x00001c60
        /*0394*/ 	.word	0x000000ff
        /*0398*/ 	.word	0x00000028
        /*039c*/ 	.short	0x010a
        /*039e*/ 	.byte	0x08
	.zero		1


	//   ....[43]....
        /*03a0*/ 	.word	0x00001e30
        /*03a4*/ 	.word	0x00000002
        /*03a8*/ 	.word	0x00000090
        /*03ac*/ 	.short	0x010a
        /*03ae*/ 	.byte	0xff
	.zero		1


	//   ....[44]....
        /*03b0*/ 	.word	0x00001ef0
        /*03b4*/ 	.word	0x00000002
        /*03b8*/ 	.word	0x00000000
        /*03bc*/ 	.short	0x0101
        /*03be*/ 	.byte	0xff
	.zero		1


	//   ....[45]....
        /*03c0*/ 	.word	0x00002450
        /*03c4*/ 	.word	0x000000ff
        /*03c8*/ 	.word	0x00000000
        /*03cc*/ 	.short	0x010a
        /*03ce*/ 	.byte	0x05
	.zero		1


	//   ....[46]....
        /*03d0*/ 	.word	0x000024e0
        /*03d4*/ 	.word	0x000000ff
        /*03d8*/ 	.word	0x00000000
        /*03dc*/ 	.short	0x010a
        /*03de*/ 	.byte	0x05
	.zero		1


	//   ....[47]....
        /*03e0*/ 	.word	0x00002570
        /*03e4*/ 	.word	0x000000ff
        /*03e8*/ 	.word	0x00000000
        /*03ec*/ 	.short	0x010a
        /*03ee*/ 	.byte	0x05
	.zero		1


	//   ....[48]....
        /*03f0*/ 	.word	0x00002600
        /*03f4*/ 	.word	0x000000ff
        /*03f8*/ 	.word	0x00000000
        /*03fc*/ 	.short	0x010a
        /*03fe*/ 	.byte	0x05
	.zero		1


	//   ....[49]....
        /*0400*/ 	.word	0x000026a0
        /*0404*/ 	.word	0x00000000
        /*0408*/ 	.word	0x00000000
        /*040c*/ 	.short	0x010a
        /*040e*/ 	.byte	0xff
	.zero		1


	//   ....[50]....
        /*0410*/ 	.word	0x000027c0
        /*0414*/ 	.word	0x00000000
        /*0418*/ 	.word	0x000000f0
        /*041c*/ 	.short	0x010a
        /*041e*/ 	.byte	0xff
	.zero		1


	//   ....[51]....
        /*0420*/ 	.word	0x00002830
        /*0424*/ 	.word	0x00000000
        /*0428*/ 	.word	0x00000000
        /*042c*/ 	.short	0x0101
        /*042e*/ 	.byte	0xff
	.zero		1


	//   ....[52]....
        /*0430*/ 	.word	0x00002850
        /*0434*/ 	.word	0x000000ff
        /*0438*/ 	.word	0x000000a0
        /*043c*/ 	.short	0x010a
        /*043e*/ 	.byte	0x05
	.zero		1


	//   ....[53]....
        /*0440*/ 	.word	0x00002970
        /*0444*/ 	.word	0x00000000
        /*0448*/ 	.word	0x00000090
        /*044c*/ 	.short	0x010a
        /*044e*/ 	.byte	0xff
	.zero		1


	//   ....[54]....
        /*0450*/ 	.word	0x00002a70
        /*0454*/ 	.word	0x00000000
        /*0458*/ 	.word	0x00000000
        /*045c*/ 	.short	0x0101
        /*045e*/ 	.byte	0xff
	.zero		1


	//   ....[55]....
        /*0460*/ 	.word	0x00002b00
        /*0464*/ 	.word	0x000000ff
        /*0468*/ 	.word	0x000000a0
        /*046c*/ 	.short	0x0106
        /*046e*/ 	.byte	0x05
	.zero		1


	//   ....[56]....
        /*0470*/ 	.word	0x00002b20
        /*0474*/ 	.word	0x000000ff
        /*0478*/ 	.word	0x000000a0
        /*047c*/ 	.short	0x010a
        /*047e*/ 	.byte	0x05
	.zero		1


	//   ....[57]....
        /*0480*/ 	.word	0x00002bb0
        /*0484*/ 	.word	0x000000ff
        /*0488*/ 	.word	0x000000a0
        /*048c*/ 	.short	0x0106
        /*048e*/ 	.byte	0x04
	.zero		1


	//   ....[58]....
        /*0490*/ 	.word	0x00002bf0
        /*0494*/ 	.word	0x00000000
        /*0498*/ 	.word	0x000000a0
        /*049c*/ 	.short	0x010a
        /*049e*/ 	.byte	0xff
	.zero		1


	//   ....[59]....
        /*04a0*/ 	.word	0x000031b0
        /*04a4*/ 	.word	0x00000000
        /*04a8*/ 	.word	0x00000090
        /*04ac*/ 	.short	0x010a
        /*04ae*/ 	.byte	0xff
	.zero		1


	//   ....[60]....
        /*04b0*/ 	.word	0x000032c0
        /*04b4*/ 	.word	0x00000003
        /*04b8*/ 	.word	0x00000000
        /*04bc*/ 	.short	0x0101
        /*04be*/ 	.byte	0xff
	.zero		1


	//   ....[61]....
        /*04c0*/ 	.word	0x000032d0
        /*04c4*/ 	.word	0x000000ff
        /*04c8*/ 	.word	0x00000000
        /*04cc*/ 	.short	0x010a
        /*04ce*/ 	.byte	0x07
	.zero		1


	//   ....[62]....
        /*04d0*/ 	.word	0x00003350
        /*04d4*/ 	.word	0x000000ff
        /*04d8*/ 	.word	0x000000d0
        /*04dc*/ 	.short	0x010a
        /*04de*/ 	.byte	0x06
	.zero		1


	//   ....[63]....
        /*04e0*/ 	.word	0x00003420
        /*04e4*/ 	.word	0x000000ff
        /*04e8*/ 	.word	0x00000000
        /*04ec*/ 	.short	0x010a
        /*04ee*/ 	.byte	0x0b
	.zero		1


	//   ....[64]....
        /*04f0*/ 	.word	0x00003550
        /*04f4*/ 	.word	0x000000ff
        /*04f8*/ 	.word	0x00000000
        /*04fc*/ 	.short	0x010a
        /*04fe*/ 	.byte	0x22
	.zero		1


	//   ....[65]....
        /*0500*/ 	.word	0x00003930
        /*0504*/ 	.word	0x000000ff
        /*0508*/ 	.word	0x00000000
        /*050c*/ 	.short	0x010a
        /*050e*/ 	.byte	0x06
	.zero		1


	//   ....[66]....
        /*0510*/ 	.word	0x000039c0
        /*0514*/ 	.word	0x000000ff
        /*0518*/ 	.word	0x00000000
        /*051c*/ 	.short	0x010a
        /*051e*/ 	.byte	0x06
	.zero		1


	//   ....[67]....
        /*0520*/ 	.word	0x00003a50
        /*0524*/ 	.word	0x000000ff
        /*0528*/ 	.word	0x00000000
        /*052c*/ 	.short	0x010a
        /*052e*/ 	.byte	0x06
	.zero		1


	//   ....[68]....
        /*0530*/ 	.word	0x00003ae0
        /*0534*/ 	.word	0x000000ff
        /*0538*/ 	.word	0x00000000
        /*053c*/ 	.short	0x010a
        /*053e*/ 	.byte	0x07
	.zero		1


	//   ....[69]....
        /*0540*/ 	.word	0x00003f10
        /*0544*/ 	.word	0x00000000
        /*0548*/ 	.word	0x00000090
        /*054c*/ 	.short	0x010a
        /*054e*/ 	.byte	0xff
	.zero		1


	//   ....[70]....
        /*0550*/ 	.word	0x00003fd0
        /*0554*/ 	.word	0x00000000
        /*0558*/ 	.word	0x00000000
        /*055c*/ 	.short	0x0101
        /*055e*/ 	.byte	0xff
	.zero		1


	//   ....[71]....
        /*0560*/ 	.word	0x000042f0
        /*0564*/ 	.word	0x000000ff
        /*0568*/ 	.word	0x00000088
        /*056c*/ 	.short	0x010a
        /*056e*/ 	.byte	0x07
	.zero		1


	//   ....[72]....
        /*0570*/ 	.word	0x00004510
        /*0574*/ 	.word	0x000000ff
        /*0578*/ 	.word	0x00000068
        /*057c*/ 	.short	0x010a
        /*057e*/ 	.byte	0x0f
	.zero		1


	//   ....[73]....
        /*0580*/ 	.word	0x00004710
        /*0584*/ 	.word	0x000000ff
        /*0588*/ 	.word	0x00000050
        /*058c*/ 	.short	0x010b
        /*058e*/ 	.byte	0x0f
	.zero		1


	//   ....[74]....
        /*0590*/ 	.word	0x00004760
        /*0594*/ 	.word	0x000000ff
        /*0598*/ 	.word	0x00000000
        /*059c*/ 	.short	0x0101
        /*059e*/ 	.byte	0x10
	.zero		1


	//   ....[75]....
        /*05a0*/ 	.word	0x000047a0
        /*05a4*/ 	.word	0x000000ff
        /*05a8*/ 	.word	0x00000068
        /*05ac*/ 	.short	0x010a
        /*05ae*/ 	.byte	0x0d
	.zero		1


	//   ....[76]....
        /*05b0*/ 	.word	0x000049e0
        /*05b4*/ 	.word	0x000000ff
        /*05b8*/ 	.word	0x00000050
        /*05bc*/ 	.short	0x010b
        /*05be*/ 	.byte	0x0d
	.zero		1


	//   ....[77]....
        /*05c0*/ 	.word	0x00004a50
        /*05c4*/ 	.word	0x000000ff
        /*05c8*/ 	.word	0x00000000
        /*05cc*/ 	.short	0x0101
        /*05ce*/ 	.byte	0x0f
	.zero		1


	//   ....[78]....
        /*05d0*/ 	.word	0x00004aa0
        /*05d4*/ 	.word	0x000000ff
        /*05d8*/ 	.word	0x00000000
        /*05dc*/ 	.short	0x010a
        /*05de*/ 	.byte	0x04
	.zero		1


	//   ....[79]....
        /*05e0*/ 	.word	0x00004b30
        /*05e4*/ 	.word	0x000000ff
        /*05e8*/ 	.word	0x00000000
        /*05ec*/ 	.short	0x010a
        /*05ee*/ 	.byte	0x04
	.zero		1


	//   ....[80]....
        /*05f0*/ 	.word	0x00004bd0
        /*05f4*/ 	.word	0x00000000
        /*05f8*/ 	.word	0x00000000
        /*05fc*/ 	.short	0x010a
        /*05fe*/ 	.byte	0xff
	.zero		1


	//   ....[81]....
        /*0600*/ 	.word	0x00004f40
        /*0604*/ 	.word	0x00000000
        /*0608*/ 	.word	0x00000090
        /*060c*/ 	.short	0x010a
        /*060e*/ 	.byte	0xff
	.zero		1


	//   ....[82]....
        /*0610*/ 	.word	0x00005050
        /*0614*/ 	.word	0x00000000
        /*0618*/ 	.word	0x00000000
        /*061c*/ 	.short	0x0101
        /*061e*/ 	.byte	0xff
	.zero		1


	//   ....[83]....
        /*0620*/ 	.word	0x00005a60
        /*0624*/ 	.word	0x00000002
        /*0628*/ 	.word	0x00000050
        /*062c*/ 	.short	0x010a
        /*062e*/ 	.byte	0xff
	.zero		1


	//   ....[84]....
        /*0630*/ 	.word	0x00005aa0
        /*0634*/ 	.word	0x0000002c
        /*0638*/ 	.word	0x000000b0
        /*063c*/ 	.short	0x010a
        /*063e*/ 	.byte	0xff
	.zero		1


	//   ....[85]....
        /*0640*/ 	.word	0x00005b90
        /*0644*/ 	.word	0x00000002
        /*0648*/ 	.word	0x00000050
        /*064c*/ 	.short	0x010a
        /*064e*/ 	.byte	0xff
	.zero		1


	//   ....[86]....
        /*0650*/ 	.word	0x00005d20
        /*0654*/ 	.word	0x0000002c
        /*0658*/ 	.word	0x000000b0
        /*065c*/ 	.short	0x010a
        /*065e*/ 	.byte	0xff
	.zero		1


	//   ....[87]....
        /*0660*/ 	.word	0x000064e0
        /*0664*/ 	.word	0x00000000
        /*0668*/ 	.word	0x00000000
        /*066c*/ 	.short	0x0101
        /*066e*/ 	.byte	0xff
	.zero		1


	//   ....[88]....
        /*0670*/ 	.word	0x000064f0
        /*0674*/ 	.word	0x00000002
        /*0678*/ 	.word	0x00000050
        /*067c*/ 	.short	0x010a
        /*067e*/ 	.byte	0xff
	.zero		1


	//   ....[89]....
        /*0680*/ 	.word	0x000065b0
        /*0684*/ 	.word	0x00000002
        /*0688*/ 	.word	0x00000050
        /*068c*/ 	.short	0x010a
        /*068e*/ 	.byte	0xff
	.zero		1


	//   ....[90]....
        /*0690*/ 	.word	0x00006910
        /*0694*/ 	.word	0x000000ff
        /*0698*/ 	.word	0x00000000
        /*069c*/ 	.short	0x0101
        /*069e*/ 	.byte	0x05
	.zero		1


	//   ....[91]....
        /*06a0*/ 	.word	0x00006ea0
        /*06a4*/ 	.word	0x00000000
        /*06a8*/ 	.word	0x00000000
        /*06ac*/ 	.short	0x0101
        /*06ae*/ 	.byte	0xff
	.zero		1


	//   ....[92]....
        /*06b0*/ 	.word	0x00007110
        /*06b4*/ 	.word	0x000000ff
        /*06b8*/ 	.word	0x00000000
        /*06bc*/ 	.short	0x0101
        /*06be*/ 	.byte	0x04
	.zero		1


	//   ....[93]....
        /*06c0*/ 	.word	0x00007130
        /*06c4*/ 	.word	0x00000002
        /*06c8*/ 	.word	0x00000100
        /*06cc*/ 	.short	0x010a
        /*06ce*/ 	.byte	0xff
	.zero		1


	//   ....[94]....
        /*06d0*/ 	.word	0x00007190
        /*06d4*/ 	.word	0x00000002
        /*06d8*/ 	.word	0x00000028
        /*06dc*/ 	.short	0x010a
        /*06de*/ 	.byte	0xff
	.zero		1


	//   ....[95]....
        /*06e0*/ 	.word	0x000071f0
        /*06e4*/ 	.word	0x00000002
        /*06e8*/ 	.word	0x00000028
        /*06ec*/ 	.short	0x010a
        /*06ee*/ 	.byte	0xff
	.zero		1


	//   ....[96]....
        /*06f0*/ 	.word	0x00007240
        /*06f4*/ 	.word	0x00000002
        /*06f8*/ 	.word	0x00000090
        /*06fc*/ 	.short	0x010a
        /*06fe*/ 	.byte	0xff
	.zero		1


	//   ....[97]....
        /*0700*/ 	.word	0x000072a0
        /*0704*/ 	.word	0x00000000
        /*0708*/ 	.word	0x00000000
        /*070c*/ 	.short	0x010a
        /*070e*/ 	.byte	0xff
	.zero		1


	//   ....[98]....
        /*0710*/ 	.word	0x00007300
        /*0714*/ 	.word	0x00000000
        /*0718*/ 	.word	0x00000000
        /*071c*/ 	.short	0x010a
        /*071e*/ 	.byte	0xff
	.zero		1


	//   ....[99]....
        /*0720*/ 	.word	0x00007360
        /*0724*/ 	.word	0x00000000
        /*0728*/ 	.word	0x00000000
        /*072c*/ 	.short	0x010a
        /*072e*/ 	.byte	0xff
	.zero		1


	//   ....[100]....
        /*0730*/ 	.word	0x000073c0
        /*0734*/ 	.word	0x00000000
        /*0738*/ 	.word	0x00000000
        /*073c*/ 	.short	0x010a
        /*073e*/ 	.byte	0xff
	.zero		1


	//   ....[101]....
        /*0740*/ 	.word	0x00007410
        /*0744*/ 	.word	0x00000000
        /*0748*/ 	.word	0x000000f0
        /*074c*/ 	.short	0x010a
        /*074e*/ 	.byte	0xff
	.zero		1


	//   ....[102]....
        /*0750*/ 	.word	0x00007470
        /*0754*/ 	.word	0x00000000
        /*0758*/ 	.word	0x000000a0
        /*075c*/ 	.short	0x010a
        /*075e*/ 	.byte	0xff
	.zero		1


	//   ....[103]....
        /*0760*/ 	.word	0x000074c0
        /*0764*/ 	.word	0x00000000
        /*0768*/ 	.word	0x00000090
        /*076c*/ 	.short	0x010a
        /*076e*/ 	.byte	0xff
	.zero		1


	//   ....[104]....
        /*0770*/ 	.word	0x00007520
        /*0774*/ 	.word	0x00000000
        /*0778*/ 	.word	0x000000a0
        /*077c*/ 	.short	0x010a
        /*077e*/ 	.byte	0xff
	.zero		1


	//   ....[105]....
        /*0780*/ 	.word	0x00007570
        /*0784*/ 	.word	0x00000000
        /*0788*/ 	.word	0x00000090
        /*078c*/ 	.short	0x010a
        /*078e*/ 	.byte	0xff
	.zero		1


	//   ....[106]....
        /*0790*/ 	.word	0x000075d0
        /*0794*/ 	.word	0x00000002
        /*0798*/ 	.word	0x000000d0
        /*079c*/ 	.short	0x010a
        /*079e*/ 	.byte	0xff
	.zero		1


	//   ....[107]....
        /*07a0*/ 	.word	0x00007630
        /*07a4*/ 	.word	0x00000000
        /*07a8*/ 	.word	0x00000000
        /*07ac*/ 	.short	0x010a
        /*07ae*/ 	.byte	0xff
	.zero		1


	//   ....[108]....
        /*07b0*/ 	.word	0x00007690
        /*07b4*/ 	.word	0x00000000
        /*07b8*/ 	.word	0x00000000
        /*07bc*/ 	.short	0x010a
        /*07be*/ 	.byte	0xff
	.zero		1


	//   ....[109]....
        /*07c0*/ 	.word	0x000076f0
        /*07c4*/ 	.word	0x00000000
        /*07c8*/ 	.word	0x00000000
        /*07cc*/ 	.short	0x010a
        /*07ce*/ 	.byte	0xff
	.zero		1


	//   ....[110]....
        /*07d0*/ 	.word	0x00007750
        /*07d4*/ 	.word	0x00000000
        /*07d8*/ 	.word	0x00000000
        /*07dc*/ 	.short	0x010a
        /*07de*/ 	.byte	0xff
	.zero		1


	//   ....[111]....
        /*07e0*/ 	.word	0x000077b0
        /*07e4*/ 	.word	0x00000000
        /*07e8*/ 	.word	0x00000000
        /*07ec*/ 	.short	0x010a
        /*07ee*/ 	.byte	0xff
	.zero		1


	//   ....[112]....
        /*07f0*/ 	.word	0x00007800
        /*07f4*/ 	.word	0x00000000
        /*07f8*/ 	.word	0x00000090
        /*07fc*/ 	.short	0x010a
        /*07fe*/ 	.byte	0xff
	.zero		1


	//   ....[113]....
        /*0800*/ 	.word	0x00007860
        /*0804*/ 	.word	0x00000000
        /*0808*/ 	.word	0x00000088
        /*080c*/ 	.short	0x010a
        /*080e*/ 	.byte	0xff
	.zero		1


	//   ....[114]....
        /*0810*/ 	.word	0x000078c0
        /*0814*/ 	.word	0x00000000
        /*0818*/ 	.word	0x00000068
        /*081c*/ 	.short	0x010a
        /*081e*/ 	.byte	0xff
	.zero		1


	//   ....[115]....
        /*0820*/ 	.word	0x00007920
        /*0824*/ 	.word	0x00000000
        /*0828*/ 	.word	0x00000068
        /*082c*/ 	.short	0x010a
        /*082e*/ 	.byte	0xff
	.zero		1


	//   ....[116]....
        /*0830*/ 	.word	0x00007980
        /*0834*/ 	.word	0x00000000
        /*0838*/ 	.word	0x00000000
        /*083c*/ 	.short	0x010a
        /*083e*/ 	.byte	0xff
	.zero		1


	//   ....[117]....
        /*0840*/ 	.word	0x000079e0
        /*0844*/ 	.word	0x00000000
        /*0848*/ 	.word	0x00000000
        /*084c*/ 	.short	0x010a
        /*084e*/ 	.byte	0xff
	.zero		1


	//   ....[118]....
        /*0850*/ 	.word	0x00007a30
        /*0854*/ 	.word	0x00000000
        /*0858*/ 	.word	0x00000090
        /*085c*/ 	.short	0x010a
        /*085e*/ 	.byte	0xff
	.zero		1


	//   ....[119]....
        /*0860*/ 	.word	0x00007a80
        /*0864*/ 	.word	0x00000002
        /*0868*/ 	.word	0x00000050
        /*086c*/ 	.short	0x010a
        /*086e*/ 	.byte	0xff
	.zero		1


	//   ....[120]....
        /*0870*/ 	.word	0x00007ad0
        /*0874*/ 	.word	0x0000002c
        /*0878*/ 	.word	0x000000b0
        /*087c*/ 	.short	0x010a
        /*087e*/ 	.byte	0xff
	.zero		1


	//   ....[121]....
        /*0880*/ 	.word	0x00007b20
        /*0884*/ 	.word	0x00000002
        /*0888*/ 	.word	0x00000050
        /*088c*/ 	.short	0x010a
        /*088e*/ 	.byte	0xff
	.zero		1


	//----- nvinfo : EIATTR_NUM_MBARRIERS
	.align		4
.L_47:
        /*0890*/ 	.byte	0x03, 0x38
        /*0892*/ 	.short	0x0022


	//----- nvinfo : EIATTR_EXIT_INSTR_OFFSETS
	.align		4
        /*0894*/ 	.byte	0x04, 0x1c
        /*0896*/ 	.short	(.L_49 - .L_48)


	//   ....[0]....
.L_48:
        /*0898*/ 	.word	0x000026d0


	//   ....[1]....
        /*089c*/ 	.word	0x00002bc0


	//   ....[2]....
        /*08a0*/ 	.word	0x00002c20


	//   ....[3]....
        /*08a4*/ 	.word	0x00003d40


	//   ....[4]....
        /*08a8*/ 	.word	0x00004c00


	//   ....[5]....
        /*08ac*/ 	.word	0x00004c40


	//   ....[6]....
        /*08b0*/ 	.word	0x00007000


	//   ....[7]....
        /*08b4*/ 	.word	0x00007080


	//   ....[8]....
        /*08b8*/ 	.word	0x000070b0


	//   ....[9]....
        /*08bc*/ 	.word	0x00007120


	//----- nvinfo : EIATTR_MAX_THREADS
	.align		4
.L_49:
        /*08c0*/ 	.byte	0x04, 0x05
        /*08c2*/ 	.short	(.L_51 - .L_50)
.L_50:
        /*08c4*/ 	.word	0x00000100
        /*08c8*/ 	.word	0x00000001
        /*08cc*/ 	.word	0x00000001


	//----- nvinfo : EIATTR_CRS_STACK_SIZE
	.align		4
.L_51:
        /*08d0*/ 	.byte	0x04, 0x1e
        /*08d2*/ 	.short	(.L_53 - .L_52)
.L_52:
        /*08d4*/ 	.word	0x00000000


	//----- nvinfo : EIATTR_CBANK_PARAM_SIZE
	.align		4
.L_53:
        /*08d8*/ 	.byte	0x03, 0x19
        /*08da*/ 	.short	0x0800


	//----- nvinfo : EIATTR_PARAM_CBANK
	.align		4
        /*08dc*/ 	.byte	0x04, 0x0a
        /*08de*/ 	.short	(.L_55 - .L_54)
	.align		4
.L_54:
        /*08e0*/ 	.word	index@(.nv.constant0._ZN7cutlass13device_kernelINS_4gemm6kernel13GemmUniversalIN4cute5tupleIJiiiiEEENS1_10collective13CollectiveMmaINS1_35MainloopSm100TmaUmmaWarpSpecializedILi5ELi2ELi4ENS5_IJNS4_1CILi1EEESB_SB_EEEEENS5_IJNSA_ILi64EEESE_NSA_ILi128EEEEEENS_10bfloat16_tENS5_IJlSB_lEEESH_SI_NS4_8TiledMMAINS4_8MMA_AtomIJNS4_20SM100_MMA_F16BF16_SSISH_SH_fLi64ELi64ELNS4_4UMMA5MajorE0ELSN_0ELNSM_7ScaleInE0ELSO_0EEEEEENS4_6LayoutISC_NS5_IJNSA_ILi0EEESS_SS_EEEEENS5_IJNS4_10UnderscoreESV_SV_EEEEENS4_13SM90_TMA_LOADENS4_14ComposedLayoutINS4_7SwizzleILi3ELi4ELi3EEENS4_18smem_ptr_flag_bitsILi16EEENSR_INS5_IJNSA_ILi8EEESE_EEENS5_IJSE_SB_EEEEEEEvNS4_8identityESY_S18_vS19_EENS_8epilogue10collective18CollectiveEpilogueINS1B_23Sm100TmaWarpSpecializedILi3ELi2ELi16ELb1ELb0EEEJSG_NS5_IJNSR_ISE_SB_EENSR_INSA_ILi32EEESB_EEEEESH_SI_SH_SI_NS1B_6fusion15FusionCallbacksIS1F_NS1K_17LinearCombinationISH_fSH_fLNS_15FloatRoundStyleE2EEESG_S1J_JEEENS4_5SM1004TMEM4LOAD26SM100_TMEM_LOAD_16dp256b4xESY_NSZ_INS10_ILi2ELi4ELi3EEES13_NSR_INS5_IJS14_S1H_EEENS5_IJS1H_SB_EEEEEEENS4_17SM75_U32x4_LDSM_NENS4_14SM90_TMA_STOREES1Y_NS4_17SM90_U32x4_STSM_NENS4_39AutoVectorizingCopyWithAssumedAlignmentILi128EEEEEEvvEEEEvNT_6ParamsE)
        /*08e4*/ 	.short	0x0380
        /*08e6*/ 	.short	0x0800


	//----- nvinfo : EIATTR_SW_WAR
	.align		4
.L_55:
        /*08e8*/ 	.byte	0x04, 0x36
        /*08ea*/ 	.short	(.L_57 - .L_56)
.L_56:
        /*08ec*/ 	.word	0x00000008
.L_57:


//--------------------- .nv.callgraph             --------------------------
	.section	.nv.callgraph,"",@"SHT_CUDA_CALLGRAPH"
	.align	4
	.sectionentsize	8
	.align		4
        /*0000*/ 	.word	0x00000000
	.align		4
        /*0004*/ 	.word	0xffffffff
	.align		4
        /*0008*/ 	.word	index@(_ZN7cutlass13device_kernelINS_4gemm6kernel13GemmUniversalIN4cute5tupleIJiiiiEEENS1_10collective13CollectiveMmaINS1_35MainloopSm100TmaUmmaWarpSpecializedILi5ELi2ELi4ENS5_IJNS4_1CILi1EEESB_SB_EEEEENS5_IJNSA_ILi64EEESE_NSA_ILi128EEEEEENS_10bfloat16_tENS5_IJlSB_lEEESH_SI_NS4_8TiledMMAINS4_8MMA_AtomIJNS4_20SM100_MMA_F16BF16_SSISH_SH_fLi64ELi64ELNS4_4UMMA5MajorE0ELSN_0ELNSM_7ScaleInE0ELSO_0EEEEEENS4_6LayoutISC_NS5_IJNSA_ILi0EEESS_SS_EEEEENS5_IJNS4_10UnderscoreESV_SV_EEEEENS4_13SM90_TMA_LOADENS4_14ComposedLayoutINS4_7SwizzleILi3ELi4ELi3EEENS4_18smem_ptr_flag_bitsILi16EEENSR_INS5_IJNSA_ILi8EEESE_EEENS5_IJSE_SB_EEEEEEEvNS4_8identityESY_S18_vS19_EENS_8epilogue10collective18CollectiveEpilogueINS1B_23Sm100TmaWarpSpecializedILi3ELi2ELi16ELb1ELb0EEEJSG_NS5_IJNSR_ISE_SB_EENSR_INSA_ILi32EEESB_EEEEESH_SI_SH_SI_NS1B_6fusion15FusionCallbacksIS1F_NS1K_17LinearCombinationISH_fSH_fLNS_15FloatRoundStyleE2EEESG_S1J_JEEENS4_5SM1004TMEM4LOAD26SM100_TMEM_LOAD_16dp256b4xESY_NSZ_INS10_ILi2ELi4ELi3EEES13_NSR_INS5_IJS14_S1H_EEENS5_IJS1H_SB_EEEEEEENS4_17SM75_U32x4_LDSM_NENS4_14SM90_TMA_STOREES1Y_NS4_17SM90_U32x4_STSM_NENS4_39AutoVectorizingCopyWithAssumedAlignmentILi128EEEEEEvvEEEEvNT_6ParamsE)
	.align		4
        /*000c*/ 	.word	index@(__assertfail)
	.align		4
        /*0010*/ 	.word	0x00000000
	.align		4
        /*0014*/ 	.word	0xfffffffe
	.align		4
        /*0018*/ 	.word	0x00000000
	.align		4
        /*001c*/ 	.word	0xfffffffd
	.align		4
        /*0020*/ 	.word	0x00000000
	.align		4
        /*0024*/ 	.word	0xfffffffc


//--------------------- .nv.constant4             --------------------------
	.section	.nv.constant4,"a",@progbits
	.align	8
	.align		8
.nv.constant4:
        /*0000*/ 	.dword	__assertfail
	.align		8
        /*0008*/ 	.dword	__unnamed_1
	.align		8
        /*0010*/ 	.dword	__unnamed_2
	.align		8
        /*0018*/ 	.dword	_ZN40_INTERNAL_fc9faac1_4_k_cu_b1feb95c_354194cuda3std3__45__cpo5beginE
	.align		8
        /*0020*/ 	.dword	_ZN40_INTERNAL_fc9faac1_4_k_cu_b1feb95c_354194cuda3std3__45__cpo3endE
	.align		8
        /*0028*/ 	.dword	_ZN40_INTERNAL_fc9faac1_4_k_cu_b1feb95c_354194cuda3std3__45__cpo6cbeginE
	.align		8
        /*0030*/ 	.dword	_ZN40_INTERNAL_fc9faac1_4_k_cu_b1feb95c_354194cuda3std3__45__cpo4cendE
	.align		8
        /*0038*/ 	.dword	_ZN40_INTERNAL_fc9faac1_4_k_cu_b1feb95c_354194cuda3std3__442_GLOBAL__N__fc9faac1_4_k_cu_b1feb95c_354196ignoreE
	.align		8
        /*0040*/ 	.dword	_ZN40_INTERNAL_fc9faac1_4_k_cu_b1feb95c_354194cuda3std3__419piecewise_constructE
	.align		8
        /*0048*/ 	.dword	_ZN40_INTERNAL_fc9faac1_4_k_cu_b1feb95c_354194cuda3std3__48in_placeE
	.align		8
        /*0050*/ 	.dword	_ZN40_INTERNAL_fc9faac1_4_k_cu_b1feb95c_354194cuda3std6ranges3__45__cpo4swapE
	.align		8
        /*0058*/ 	.dword	_ZN40_INTERNAL_fc9faac1_4_k_cu_b1feb95c_354194cuda3std6ranges3__45__cpo9iter_moveE
	.align		8
        /*0060*/ 	.dword	_ZN40_INTERNAL_fc9faac1_4_k_cu_b1feb95c_354194cute7productE
	.align		8
        /*0068*/ 	.dword	_ZN40_INTERNAL_fc9faac1_4_k_cu_b1feb95c_354194cute1_E
	.align		8
        /*0070*/ 	.dword	$str$25
	.align		8
        /*0078*/ 	.dword	$str$26
	.align		8
        /*0080*/ 	.dword	$str$27
	.align		8
        /*0088*/ 	.dword	$str$28


//--------------------- .text._ZN7cutlass13device_kernelINS_4gemm6kernel13GemmUniversalIN4cute5tupleIJiiiiEEENS1_10collective13CollectiveMmaINS1_35MainloopSm100TmaUmmaWarpSpecializedILi5ELi2ELi4ENS5_IJNS4_1CILi1EEESB_SB_EEEEENS5_IJNSA_ILi64EEESE_NSA_ILi128EEEEEENS_10bfloat16_tENS5_IJlSB_lEEESH_SI_NS4_8TiledMMAINS4_8MMA_AtomIJNS4_20SM100_MMA_F16BF16_SSISH_SH_fLi64ELi64ELNS4_4UMMA5MajorE0ELSN_0ELNSM_7ScaleInE0ELSO_0EEEEEENS4_6LayoutISC_NS5_IJNSA_ILi0EEESS_SS_EEEEENS5_IJNS4_10UnderscoreESV_SV_EEEEENS4_13SM90_TMA_LOADENS4_14ComposedLayoutINS4_7SwizzleILi3ELi4ELi3EEENS4_18smem_ptr_flag_bitsILi16EEENSR_INS5_IJNSA_ILi8EEESE_EEENS5_IJSE_SB_EEEEEEEvNS4_8identityESY_S18_vS19_EENS_8epilogue10collective18CollectiveEpilogueINS1B_23Sm100TmaWarpSpecializedILi3ELi2ELi16ELb1ELb0EEEJSG_NS5_IJNSR_ISE_SB_EENSR_INSA_ILi32EEESB_EEEEESH_SI_SH_SI_NS1B_6fusion15FusionCallbacksIS1F_NS1K_17LinearCombinationISH_fSH_fLNS_15FloatRoundStyleE2EEESG_S1J_JEEENS4_5SM1004TMEM4LOAD26SM100_TMEM_LOAD_16dp256b4xESY_NSZ_INS10_ILi2ELi4ELi3EEES13_NSR_INS5_IJS14_S1H_EEENS5_IJS1H_SB_EEEEEEENS4_17SM75_U32x4_LDSM_NENS4_14SM90_TMA_STOREES1Y_NS4_17SM90_U32x4_STSM_NENS4_39AutoVectorizingCopyWithAssumedAlignmentILi128EEEEEEvvEEEEvNT_6ParamsE --------------------------
	.section	.text._ZN7cutlass13device_kernelINS_4gemm6kernel13GemmUniversalIN4cute5tupleIJiiiiEEENS1_10collective13CollectiveMmaINS1_35MainloopSm100TmaUmmaWarpSpecializedILi5ELi2ELi4ENS5_IJNS4_1CILi1EEESB_SB_EEEEENS5_IJNSA_ILi64EEESE_NSA_ILi128EEEEEENS_10bfloat16_tENS5_IJlSB_lEEESH_SI_NS4_8TiledMMAINS4_8MMA_AtomIJNS4_20SM100_MMA_F16BF16_SSISH_SH_fLi64ELi64ELNS4_4UMMA5MajorE0ELSN_0ELNSM_7ScaleInE0ELSO_0EEEEEENS4_6LayoutISC_NS5_IJNSA_ILi0EEESS_SS_EEEEENS5_IJNS4_10UnderscoreESV_SV_EEEEENS4_13SM90_TMA_LOADENS4_14ComposedLayoutINS4_7SwizzleILi3ELi4ELi3EEENS4_18smem_ptr_flag_bitsILi16EEENSR_INS5_IJNSA_ILi8EEESE_EEENS5_IJSE_SB_EEEEEEEvNS4_8identityESY_S18_vS19_EENS_8epilogue10collective18CollectiveEpilogueINS1B_23Sm100TmaWarpSpecializedILi3ELi2ELi16ELb1ELb0EEEJSG_NS5_IJNSR_ISE_SB_EENSR_INSA_ILi32EEESB_EEEEESH_SI_SH_SI_NS1B_6fusion15FusionCallbacksIS1F_NS1K_17LinearCombinationISH_fSH_fLNS_15FloatRoundStyleE2EEESG_S1J_JEEENS4_5SM1004TMEM4LOAD26SM100_TMEM_LOAD_16dp256b4xESY_NSZ_INS10_ILi2ELi4ELi3EEES13_NSR_INS5_IJS14_S1H_EEENS5_IJS1H_SB_EEEEEEENS4_17SM75_U32x4_LDSM_NENS4_14SM90_TMA_STOREES1Y_NS4_17SM90_U32x4_STSM_NENS4_39AutoVectorizingCopyWithAssumedAlignmentILi128EEEEEEvvEEEEvNT_6ParamsE,"ax",@progbits
	.align	128
.text._ZN7cutlass13device_kernelINS_4gemm6kernel13GemmUniversalIN4cute5tupleIJiiiiEEENS1_10collective13CollectiveMmaINS1_35MainloopSm100TmaUmmaWarpSpecializedILi5ELi2ELi4ENS5_IJNS4_1CILi1EEESB_SB_EEEEENS5_IJNSA_ILi64EEESE_NSA_ILi128EEEEEENS_10bfloat16_tENS5_IJlSB_lEEESH_SI_NS4_8TiledMMAINS4_8MMA_AtomIJNS4_20SM100_MMA_F16BF16_SSISH_SH_fLi64ELi64ELNS4_4UMMA5MajorE0ELSN_0ELNSM_7ScaleInE0ELSO_0EEEEEENS4_6LayoutISC_NS5_IJNSA_ILi0EEESS_SS_EEEEENS5_IJNS4_10UnderscoreESV_SV_EEEEENS4_13SM90_TMA_LOADENS4_14ComposedLayoutINS4_7SwizzleILi3ELi4ELi3EEENS4_18smem_ptr_flag_bitsILi16EEENSR_INS5_IJNSA_ILi8EEESE_EEENS5_IJSE_SB_EEEEEEEvNS4_8identityESY_S18_vS19_EENS_8epilogue10collective18CollectiveEpilogueINS1B_23Sm100TmaWarpSpecializedILi3ELi2ELi16ELb1ELb0EEEJSG_NS5_IJNSR_ISE_SB_EENSR_INSA_ILi32EEESB_EEEEESH_SI_SH_SI_NS1B_6fusion15FusionCallbacksIS1F_NS1K_17LinearCombinationISH_fSH_fLNS_15FloatRoundStyleE2EEESG_S1J_JEEENS4_5SM1004TMEM4LOAD26SM100_TMEM_LOAD_16dp256b4xESY_NSZ_INS10_ILi2ELi4ELi3EEES13_NSR_INS5_IJS14_S1H_EEENS5_IJS1H_SB_EEEEEEENS4_17SM75_U32x4_LDSM_NENS4_14SM90_TMA_STOREES1Y_NS4_17SM90_U32x4_STSM_NENS4_39AutoVectorizingCopyWithAssumedAlignmentILi128EEEEEEvvEEEEvNT_6ParamsE:
        .type           _ZN7cutlass13device_kernelINS_4gemm6kernel13GemmUniversalIN4cute5tupleIJiiiiEEENS1_10collective13CollectiveMmaINS1_35MainloopSm100TmaUmmaWarpSpecializedILi5ELi2ELi4ENS5_IJNS4_1CILi1EEESB_SB_EEEEENS5_IJNSA_ILi64EEESE_NSA_ILi128EEEEEENS_10bfloat16_tENS5_IJlSB_lEEESH_SI_NS4_8TiledMMAINS4_8MMA_AtomIJNS4_20SM100_MMA_F16BF16_SSISH_SH_fLi64ELi64ELNS4_4UMMA5MajorE0ELSN_0ELNSM_7ScaleInE0ELSO_0EEEEEENS4_6LayoutISC_NS5_IJNSA_ILi0EEESS_SS_EEEEENS5_IJNS4_10UnderscoreESV_SV_EEEEENS4_13SM90_TMA_LOADENS4_14ComposedLayoutINS4_7SwizzleILi3ELi4ELi3EEENS4_18smem_ptr_flag_bitsILi16EEENSR_INS5_IJNSA_ILi8EEESE_EEENS5_IJSE_SB_EEEEEEEvNS4_8identityESY_S18_vS19_EENS_8epilogue10collective18CollectiveEpilogueINS1B_23Sm100TmaWarpSpecializedILi3ELi2ELi16ELb1ELb0EEEJSG_NS5_IJNSR_ISE_SB_EENSR_INSA_ILi32EEESB_EEEEESH_SI_SH_SI_NS1B_6fusion15FusionCallbacksIS1F_NS1K_17LinearCombinationISH_fSH_fLNS_15FloatRoundStyleE2EEESG_S1J_JEEENS4_5SM1004TMEM4LOAD26SM100_TMEM_LOAD_16dp256b4xESY_NSZ_INS10_ILi2ELi4ELi3EEES13_NSR_INS5_IJS14_S1H_EEENS5_IJS1H_SB_EEEEEEENS4_17SM75_U32x4_LDSM_NENS4_14SM90_TMA_STOREES1Y_NS4_17SM90_U32x4_STSM_NENS4_39AutoVectorizingCopyWithAssumedAlignmentILi128EEEEEEvvEEEEvNT_6ParamsE,@function
        .size           _ZN7cutlass13device_kernelINS_4gemm6kernel13GemmUniversalIN4cute5tupleIJiiiiEEENS1_10collective13CollectiveMmaINS1_35MainloopSm100TmaUmmaWarpSpecializedILi5ELi2ELi4ENS5_IJNS4_1CILi1EEESB_SB_EEEEENS5_IJNSA_ILi64EEESE_NSA_ILi128EEEEEENS_10bfloat16_tENS5_IJlSB_lEEESH_SI_NS4_8TiledMMAINS4_8MMA_AtomIJNS4_20SM100_MMA_F16BF16_SSISH_SH_fLi64ELi64ELNS4_4UMMA5MajorE0ELSN_0ELNSM_7ScaleInE0ELSO_0EEEEEENS4_6LayoutISC_NS5_IJNSA_ILi0EEESS_SS_EEEEENS5_IJNS4_10UnderscoreESV_SV_EEEEENS4_13SM90_TMA_LOADENS4_14ComposedLayoutINS4_7SwizzleILi3ELi4ELi3EEENS4_18smem_ptr_flag_bitsILi16EEENSR_INS5_IJNSA_ILi8EEESE_EEENS5_IJSE_SB_EEEEEEEvNS4_8identityESY_S18_vS19_EENS_8epilogue10collective18CollectiveEpilogueINS1B_23Sm100TmaWarpSpecializedILi3ELi2ELi16ELb1ELb0EEEJSG_NS5_IJNSR_ISE_SB_EENSR_INSA_ILi32EEESB_EEEEESH_SI_SH_SI_NS1B_6fusion15FusionCallbacksIS1F_NS1K_17LinearCombinationISH_fSH_fLNS_15FloatRoundStyleE2EEESG_S1J_JEEENS4_5SM1004TMEM4LOAD26SM100_TMEM_LOAD_16dp256b4xESY_NSZ_INS10_ILi2ELi4ELi3EEES13_NSR_INS5_IJS14_S1H_EEENS5_IJS1H_SB_EEEEEEENS4_17SM75_U32x4_LDSM_NENS4_14SM90_TMA_STOREES1Y_NS4_17SM90_U32x4_STSM_NENS4_39AutoVectorizingCopyWithAssumedAlignmentILi128EEEEEEvvEEEEvNT_6ParamsE,(.L_x_157 - _ZN7cutlass13device_kernelINS_4gemm6kernel13GemmUniversalIN4cute5tupleIJiiiiEEENS1_10collective13CollectiveMmaINS1_35MainloopSm100TmaUmmaWarpSpecializedILi5ELi2ELi4ENS5_IJNS4_1CILi1EEESB_SB_EEEEENS5_IJNSA_ILi64EEESE_NSA_ILi128EEEEEENS_10bfloat16_tENS5_IJlSB_lEEESH_SI_NS4_8TiledMMAINS4_8MMA_AtomIJNS4_20SM100_MMA_F16BF16_SSISH_SH_fLi64ELi64ELNS4_4UMMA5MajorE0ELSN_0ELNSM_7ScaleInE0ELSO_0EEEEEENS4_6LayoutISC_NS5_IJNSA_ILi0EEESS_SS_EEEEENS5_IJNS4_10UnderscoreESV_SV_EEEEENS4_13SM90_TMA_LOADENS4_14ComposedLayoutINS4_7SwizzleILi3ELi4ELi3EEENS4_18smem_ptr_flag_bitsILi16EEENSR_INS5_IJNSA_ILi8EEESE_EEENS5_IJSE_SB_EEEEEEEvNS4_8identityESY_S18_vS19_EENS_8epilogue10collective18CollectiveEpilogueINS1B_23Sm100TmaWarpSpecializedILi3ELi2ELi16ELb1ELb0EEEJSG_NS5_IJNSR_ISE_SB_EENSR_INSA_ILi32EEESB_EEEEESH_SI_SH_SI_NS1B_6fusion15FusionCallbacksIS1F_NS1K_17LinearCombinationISH_fSH_fLNS_15FloatRoundStyleE2EEESG_S1J_JEEENS4_5SM1004TMEM4LOAD26SM100_TMEM_LOAD_16dp256b4xESY_NSZ_INS10_ILi2ELi4ELi3EEES13_NSR_INS5_IJS14_S1H_EEENS5_IJS1H_SB_EEEEEEENS4_17SM75_U32x4_LDSM_NENS4_14SM90_TMA_STOREES1Y_NS4_17SM90_U32x4_STSM_NENS4_39AutoVectorizingCopyWithAssumedAlignmentILi128EEEEEEvvEEEEvNT_6ParamsE)
        .other          _ZN7cutlass13device_kernelINS_4gemm6kernel13GemmUniversalIN4cute5tupleIJiiiiEEENS1_10collective13CollectiveMmaINS1_35MainloopSm100TmaUmmaWarpSpecializedILi5ELi2ELi4ENS5_IJNS4_1CILi1EEESB_SB_EEEEENS5_IJNSA_ILi64EEESE_NSA_ILi128EEEEEENS_10bfloat16_tENS5_IJlSB_lEEESH_SI_NS4_8TiledMMAINS4_8MMA_AtomIJNS4_20SM100_MMA_F16BF16_SSISH_SH_fLi64ELi64ELNS4_4UMMA5MajorE0ELSN_0ELNSM_7ScaleInE0ELSO_0EEEEEENS4_6LayoutISC_NS5_IJNSA_ILi0EEESS_SS_EEEEENS5_IJNS4_10UnderscoreESV_SV_EEEEENS4_13SM90_TMA_LOADENS4_14ComposedLayoutINS4_7SwizzleILi3ELi4ELi3EEENS4_18smem_ptr_flag_bitsILi16EEENSR_INS5_IJNSA_ILi8EEESE_EEENS5_IJSE_SB_EEEEEEEvNS4_8identityESY_S18_vS19_EENS_8epilogue10collective18CollectiveEpilogueINS1B_23Sm100TmaWarpSpecializedILi3ELi2ELi16ELb1ELb0EEEJSG_NS5_IJNSR_ISE_SB_EENSR_INSA_ILi32EEESB_EEEEESH_SI_SH_SI_NS1B_6fusion15FusionCallbacksIS1F_NS1K_17LinearCombinationISH_fSH_fLNS_15FloatRoundStyleE2EEESG_S1J_JEEENS4_5SM1004TMEM4LOAD26SM100_TMEM_LOAD_16dp256b4xESY_NSZ_INS10_ILi2ELi4ELi3EEES13_NSR_INS5_IJS14_S1H_EEENS5_IJS1H_SB_EEEEEEENS4_17SM75_U32x4_LDSM_NENS4_14SM90_TMA_STOREES1Y_NS4_17SM90_U32x4_STSM_NENS4_39AutoVectorizingCopyWithAssumedAlignmentILi128EEEEEEvvEEEEvNT_6ParamsE,@"STO_CUDA_ENTRY STV_DEFAULT"
_ZN7cutlass13device_kernelINS_4gemm6kernel13GemmUniversalIN4cute5tupleIJiiiiEEENS1_10collective13CollectiveMmaINS1_35MainloopSm100TmaUmmaWarpSpecializedILi5ELi2ELi4ENS5_IJNS4_1CILi1EEESB_SB_EEEEENS5_IJNSA_ILi64EEESE_NSA_ILi128EEEEEENS_10bfloat16_tENS5_IJlSB_lEEESH_SI_NS4_8TiledMMAINS4_8MMA_AtomIJNS4_20SM100_MMA_F16BF16_SSISH_SH_fLi64ELi64ELNS4_4UMMA5MajorE0ELSN_0ELNSM_7ScaleInE0ELSO_0EEEEEENS4_6LayoutISC_NS5_IJNSA_ILi0EEESS_SS_EEEEENS5_IJNS4_10UnderscoreESV_SV_EEEEENS4_13SM90_TMA_LOADENS4_14ComposedLayoutINS4_7SwizzleILi3ELi4ELi3EEENS4_18smem_ptr_flag_bitsILi16EEENSR_INS5_IJNSA_ILi8EEESE_EEENS5_IJSE_SB_EEEEEEEvNS4_8identityESY_S18_vS19_EENS_8epilogue10collective18CollectiveEpilogueINS1B_23Sm100TmaWarpSpecializedILi3ELi2ELi16ELb1ELb0EEEJSG_NS5_IJNSR_ISE_SB_EENSR_INSA_ILi32EEESB_EEEEESH_SI_SH_SI_NS1B_6fusion15FusionCallbacksIS1F_NS1K_17LinearCombinationISH_fSH_fLNS_15FloatRoundStyleE2EEESG_S1J_JEEENS4_5SM1004TMEM4LOAD26SM100_TMEM_LOAD_16dp256b4xESY_NSZ_INS10_ILi2ELi4ELi3EEES13_NSR_INS5_IJS14_S1H_EEENS5_IJS1H_SB_EEEEEEENS4_17SM75_U32x4_LDSM_NENS4_14SM90_TMA_STOREES1Y_NS4_17SM90_U32x4_STSM_NENS4_39AutoVectorizingCopyWithAssumedAlignmentILi128EEEEEEvvEEEEvNT_6ParamsE:
[----:B------:R-:W1:Y:S01]  /*0000*/  LDC R1, c[0x0][0x37c] ;  /* 0x0000df00ff017b82 */ /* 0x000e620000000800 */
[----:B------:R-:W2:Y:S01]  /*0010*/  S2R R70, SR_TID.X ;  /* 0x0000000000467919 */ /* 0x000ea20000002100 */
[----:B------:R-:W3:Y:S01]  /*0020*/  LDCU.64 UR4, c[0x0][0x890] ;  /* 0x00011200ff0477ac */ /* 0x000ee20008000a00 */
[----:B------:R-:W-:Y:S02]  /*0030*/  PRMT R60, RZ, 0x7610, R60 ;  /* 0x00007610ff3c7816 */ /* 0x000fe4000000003c */
[----:B------:R-:W-:Y:S01]  /*0040*/  ELECT P5, URZ, PT ;  /* 0x0000000000ff782f */ /* 0x000fe200038a0000 */
[----:B------:R-:W4:Y:S01]  /*0050*/  LDCU.64 UR46, c[0x0][0x358] ;  /* 0x00006b00ff2e77ac */ /* 0x000f220008000a00 */
[----:B---3--:R-:W-:-:S04]  /*0060*/  UISETP.NE.U32.AND UP0, UPT, UR4, URZ, UPT ;  /* 0x000000ff0400728c */ /* 0x008fc8000bf05070 */
[----:B------:R-:W-:Y:S01]  /*0070*/  UISETP.NE.AND.EX UP0, UPT, UR5, URZ, UPT, UP0 ;  /* 0x000000ff0500728c */ /* 0x000fe2000bf05300 */
[----:B--2---:R-:W-:-:S05]  /*0080*/  SHF.R.U32.HI R65, RZ, 0x5, R70 ;  /* 0x00000005ff417819 */ /* 0x004fca0000011646 */
[----:B------:R-:W2:Y:S02]  /*0090*/  SHFL.IDX PT, R0, R65, RZ, 0x1f ;  /* 0x00001fff41007589 */ /* 0x000ea400000e0000 */
[----:B--2---:R-:W-:Y:S01]  /*00a0*/  R2UR UR8, R0 ;  /* 0x00000000000872ca */ /* 0x004fe200000e0000 */
[----:B-1--4-:R-:W-:-:S14]  /*00b0*/  BRA.U UP0, `(.L_x_0) ;  /* 0x00000001002c7547 */ /* 0x012fdc000b800000 */
[----:B------:R-:W1:Y:S02]  /*00c0*/  LDCU.64 UR6, c[0x0][0x888] ;  /* 0x00011100ff0677ac */ /* 0x000e640008000a00 */
[----:B-1----:R-:W-:-:S04]  /*00d0*/  UISETP.NE.U32.AND UP0, UPT, UR6, URZ, UPT ;  /* 0x000000ff0600728c */ /* 0x002fc8000bf05070 */
[----:B------:R-:W-:-:S09]  /*00e0*/  UISETP.NE.AND.EX UP0, UPT, UR7, URZ, UPT, UP0 ;  /* 0x000000ff0700728c */ /* 0x000fd2000bf05300 */
[----:B------:R-:W-:Y:S05]  /*00f0*/  BRA.U !UP0, `(.L_x_1) ;  /* 0x0000000108107547 */ /* 0x000fea000b800000 */
[----:B------:R-:W1:Y:S02]  /*0100*/  LDC.64 R2, c[0x0][0x888] ;  /* 0x00022200ff027b82 */ /* 0x000e640000000a00 */
[----:B-1----:R1:W5:Y:S01]  /*0110*/  LDG.E R35, desc[UR46][R2.64] ;  /* 0x0000002e02237981 */ /* 0x002362000c1e1900 */
[----:B------:R-:W-:Y:S01]  /*0120*/  HFMA2 R60, -RZ, RZ, 0, 5.9604644775390625e-08 ;  /* 0x00000001ff3c7431 */ /* 0x000fe200000001ff */
[----:B------:R-:W-:Y:S05]  /*0130*/  BRA `(.L_x_0) ;  /* 0x00000000000c7947 */ /* 0x000fea0003800000 */
.L_x_1:
[----:B------:R-:W1:Y:S01]  /*0140*/  LDCU UR6, c[0x0][0x880] ;  /* 0x00011000ff0677ac */ /* 0x000e620008000800 */
[----:B------:R-:W-:Y:S01]  /*0150*/  HFMA2 R60, -RZ, RZ, 0, 5.9604644775390625e-08 ;  /* 0x00000001ff3c7431 */ /* 0x000fe200000001ff */
[----:B-1----:R-:W-:-:S07]  /*0160*/  MOV R35, UR6 ;  /* 0x0000000600237c02 */ /* 0x002fce0008000f00 */
.L_x_0:
[----:B------:R-:W2:Y:S02]  /*0170*/  LDCU.64 UR6, c[0x0][0x8b0] ;  /* 0x00011600ff0677ac */ /* 0x000ea40008000a00 */
[----:B--2---:R-:W-:-:S04]  /*0180*/  UISETP.NE.U32.AND UP0, UPT, UR6, URZ, UPT ;  /* 0x000000ff0600728c */ /* 0x004fc8000bf05070 */
[----:B------:R-:W-:-:S09]  /*0190*/  UISETP.NE.AND.EX UP0, UPT, UR7, URZ, UPT, UP0 ;  /* 0x000000ff0700728c */ /* 0x000fd2000bf05300 */
[----:B------:R-:W-:Y:S05]  /*01a0*/  BRA.U UP0, `(.L_x_2) ;  /* 0x0000000100247547 */ /* 0x000fea000b800000 */
[----:B------:R-:W2:Y:S02]  /*01b0*/  LDCU.64 UR6, c[0x0][0x8a8] ;  /* 0x00011500ff0677ac */ /* 0x000ea40008000a00 */
[----:B--2---:R-:W-:-:S04]  /*01c0*/  UISETP.NE.U32.AND UP0, UPT, UR6, URZ, UPT ;  /* 0x000000ff0600728c */ /* 0x004fc8000bf05070 */
[----:B------:R-:W-:-:S09]  /*01d0*/  UISETP.NE.AND.EX UP0, UPT, UR7, URZ, UPT, UP0 ;  /* 0x000000ff0700728c */ /* 0x000fd2000bf05300 */
[----:B------:R-:W-:Y:S05]  /*01e0*/  BRA.U !UP0, `(.L_x_3) ;  /* 0x00000001080c7547 */ /* 0x000fea000b800000 */
[----:B-1----:R-:W1:Y:S02]  /*01f0*/  LDC.64 R2, c[0x0][0x8a8] ;  /* 0x00022a00ff027b82 */ /* 0x002e640000000a00 */
[----:B-1----:R2:W5:Y:S01]  /*0200*/  LDG.E R33, desc[UR46][R2.64] ;  /* 0x0000002e02217981 */ /* 0x002562000c1e1900 */
[----:B------:R-:W-:Y:S05]  /*0210*/  BRA `(.L_x_2) ;  /* 0x0000000000087947 */ /* 0x000fea0003800000 */
.L_x_3:
[----:B------:R-:W2:Y:S02]  /*0220*/  LDCU UR6, c[0x0][0x8a0] ;  /* 0x00011400ff0677ac */ /* 0x000ea40008000800 */
[----:B--2---:R-:W-:Y:S02]  /*0230*/  MOV R33, UR6 ;  /* 0x0000000600217c02 */ /* 0x004fe40008000f00 */
.L_x_2:
[----:B------:R-:W-:Y:S01]  /*0240*/  IMAD.U32 R0, RZ, RZ, UR8 ;  /* 0x00000008ff007e24 */ /* 0x000fe2000f8e00ff */
[----:B------:R-:W-:Y:S04]  /*0250*/  BSSY.RECONVERGENT B0, `(.L_x_4) ;  /* 0x000000c000007945 */ /* 0x000fe80003800200 */
[C---:B------:R-:W-:Y:S02]  /*0260*/  ISETP.NE.OR P1, PT, R0.reuse, 0x1, !P5 ;  /* 0x000000010000780c */ /* 0x040fe40006f25670 */
[----:B------:R-:W-:-:S11]  /*0270*/  ISETP.NE.OR P0, PT, R0, 0x3, !P5 ;  /* 0x000000030000780c */ /* 0x000fd60006f05670 */
[----:B------:R-:W-:Y:S05]  /*0280*/  @P1 BRA `(.L_x_5) ;  /* 0x0000000000201947 */ /* 0x000fea0003800000 */
[----:B------:R-:W3:Y:S02]  /*0290*/  LDCU.64 UR6, c[0x0][0x348] ;  /* 0x00006900ff0677ac */ /* 0x000ee40008000a00 */
[----:B---3--:R-:W-:Y:S02]  /*02a0*/  UIADD3 UR10, UP1, UPT, UR6, 0x80, URZ ;  /* 0x00000080060a7890 */ /* 0x008fe4000ff3e0ff */
[----:B------:R-:W-:Y:S02]  /*02b0*/  UIADD3 UR6, UP0, UPT, UR6, 0x180, URZ ;  /* 0x0000018006067890 */ /* 0x000fe4000ff1e0ff */
[----:B------:R-:W-:Y:S02]  /*02c0*/  UIADD3.X UR11, UPT, UPT, URZ, UR7, URZ, UP1, !UPT ;  /* 0x00000007ff0b7290 */ /* 0x000fe40008ffe4ff */
[----:B------:R-:W-:-:S07]  /*02d0*/  UIADD3.X UR7, UPT, UPT, URZ, UR7, URZ, UP0, !UPT ;  /* 0x00000007ff077290 */ /* 0x000fce00087fe4ff */
[----:B------:R3:W-:Y:S02]  /*02e0*/  UTMACCTL.PF [UR10] ;  /* 0x000000000a0079b9 */ /* 0x0007e40008040000 */
[----:B------:R3:W-:Y:S02]  /*02f0*/  UTMACCTL.PF [UR6] ;  /* 0x00000000060079b9 */ /* 0x0007e40008040000 */
[----:B---3--:R-:W-:Y:S01]  /*0300*/  NOP ;  /* 0x0000000000007918 */ /* 0x008fe20000000000 */
.L_x_5:
[----:B------:R-:W-:Y:S05]  /*0310*/  BSYNC.RECONVERGENT B0 ;  /* 0x0000000000007941 */ /* 0x000fea0003800200 */
.L_x_4:
[----:B------:R-:W-:Y:S04]  /*0320*/  BSSY.RECONVERGENT B0, `(.L_x_6) ;  /* 0x000000a000007945 */ /* 0x000fe80003800200 */
        /* <DEDUP_REMOVED lines=9> */
.L_x_7:
[----:B------:R-:W-:Y:S05]  /*03c0*/  BSYNC.RECONVERGENT B0 ;  /* 0x0000000000007941 */ /* 0x000fea0003800200 */
.L_x_6:
[----:B------:R-:W3:Y:S01]  /*03d0*/  LDCU.64 UR6, c[0x0][0x888] ;  /* 0x00011100ff0677ac */ /* 0x000ee20008000a00 */
[----:B------:R-:W-:Y:S02]  /*03e0*/  UISETP.EQ.U32.AND UP1, UPT, UR4, URZ, UPT ;  /* 0x000000ff0400728c */ /* 0x000fe4000bf22070 */
[----:B------:R-:W-:Y:S02]  /*03f0*/  UPLOP3.LUT UP2, UPT, UPT, UPT, UPT, 0x80, 0x8 ;  /* 0x000000000008789c */ /* 0x000fe40003f4f070 */
[----:B---3--:R-:W-:-:S04]  /*0400*/  UISETP.NE.U32.AND UP0, UPT, UR6, URZ, UPT ;  /* 0x000000ff0600728c */ /* 0x008fc8000bf05070 */
[----:B------:R-:W-:-:S04]  /*0410*/  UISETP.NE.AND.EX UP0, UPT, UR7, URZ, UPT, UP0 ;  /* 0x000000ff0700728c */ /* 0x000fc8000bf05300 */
[----:B------:R-:W-:-:S04]  /*0420*/  UISETP.EQ.OR.EX UP3, UPT, UR5, URZ, !UP0, UP1 ;  /* 0x000000ff0500728c */ /* 0x000fc8000c762710 */
[----:B------:R-:W-:-:S05]  /*0430*/  UP2UR UR53, UPR, URZ, 0x8 ;  /* 0x00000008ff357883 */ /* 0x000fca0008000000 */
[----:B------:R-:W-:Y:S07]  /*0440*/  BRA.U !UP3, `(.L_x_8) ;  /* 0x000000010b207547 */ /* 0x000fee000b800000 */
[----:B------:R-:W-:Y:S01]  /*0450*/  UISETP.NE.U32.AND UP2, UPT, UR4, URZ, UPT ;  /* 0x000000ff0400728c */ /* 0x000fe2000bf45070 */
[----:B-----5:R-:W-:Y:S01]  /*0460*/  FSETP.NEU.AND P0, PT, R35, RZ, PT ;  /* 0x000000ff2300720b */ /* 0x020fe20003f0d000 */
[----:B------:R-:W-:Y:S02]  /*0470*/  USEL UR4, URZ, 0xffffffff, UP0 ;  /* 0xffffffffff047887 */ /* 0x000fe40008000000 */
[----:B------:R-:W-:-:S10]  /*0480*/  UISETP.NE.AND.EX UP2, UPT, UR5, URZ, UPT, UP2 ;  /* 0x000000ff0500728c */ /* 0x000fd4000bf45320 */
[----:B------:R-:W-:Y:S01]  /*0490*/  VOTEU.ANY UP1, P0 ;  /* 0x0000000000ff7886 */ /* 0x000fe20000020100 */
[----:B------:R-:W-:-:S04]  /*04a0*/  @!UP2 USEL UR4, URZ, 0xffffffff, UP1 ;  /* 0xffffffffff04a887 */ /* 0x000fc80008800000 */
[----:B------:R-:W-:-:S04]  /*04b0*/  ULOP3.LUT UR4, UR4, 0x1, URZ, 0xc0, !UPT ;  /* 0x0000000104047892 */ /* 0x000fc8000f8ec0ff */
[----:B------:R-:W-:-:S11]  /*04c0*/  UISETP.NE.U32.AND UP2, UPT, UR4, 0x1, UPT ;  /* 0x000000010400788c */ /* 0x000fd6000bf45070 */
.L_x_8:
[----:B-12---:R-:W1:Y:S01]  /*04d0*/  SHFL.IDX PT, R2, R65, RZ, 0x1f ;  /* 0x00001fff41027589 */ /* 0x006e6200000e0000 */
[----:B------:R-:W-:-:S04]  /*04e0*/  UISETP.NE.AND UP1, UPT, UR8, 0x2, UPT ;  /* 0x000000020800788c */ /* 0x000fc8000bf25270 */
[----:B------:R-:W-:Y:S01]  /*04f0*/  USEL UR6, URZ, 0x1, UP1 ;  /* 0x00000001ff067887 */ /* 0x000fe20008800000 */
[----:B-1----:R-:W-:-:S13]  /*0500*/  ISETP.NE.AND P0, PT, R2, RZ, PT ;  /* 0x000000ff0200720c */ /* 0x002fda0003f05270 */
[----:B------:R-:W-:Y:S05]  /*0510*/  @P0 BRA `(.L_x_9) ;  /* 0x0000000000500947 */ /* 0x000fea0003800000 */
[----:B------:R-:W1:Y:S01]  /*0520*/  S2UR UR5, SR_CgaCtaId ;  /* 0x00000000000579c3 */ /* 0x000e620000008800 */
[----:B------:R-:W-:Y:S01]  /*0530*/  UMOV UR7, 0x400 ;  /* 0x0000040000077882 */ /* 0x000fe20000000000 */
[----:B------:R-:W-:Y:S01]  /*0540*/  UMOV UR4, 0x1 ;  /* 0x0000000100047882 */ /* 0x000fe20000000000 */
[----:B------:R-:W-:Y:S01]  /*0550*/  ELECT P0, URZ, PT ;  /* 0x0000000000ff782f */ /* 0x000fe20003800000 */
[----:B------:R-:W-:-:S04]  /*0560*/  UIADD3 UR10, UPT, UPT, -UR4, 0x100000, URZ ;  /* 0x00100000040a7890 */ /* 0x000fc8000fffe1ff */
[----:B------:R-:W-:Y:S02]  /*0570*/  USHF.L.U32 UR11, UR10, 0xb, URZ ;  /* 0x0000000b0a0b7899 */ /* 0x000fe400080006ff */
[----:B------:R-:W-:Y:S02]  /*0580*/  USHF.L.U32 UR10, UR10, 0x1, URZ ;  /* 0x000000010a0a7899 */ /* 0x000fe400080006ff */
[----:B-1----:R-:W-:Y:S01]  /*0590*/  ULEA UR5, UR5, UR7, 0x18 ;  /* 0x0000000705057291 */ /* 0x002fe2000f8ec0ff */
[----:B------:R-:W1:Y:S11]  /*05a0*/  FENCE.VIEW.ASYNC.S ;  /* 0x00000000000073c6 */ /* 0x000e760000000000 */
[----:B-1----:R1:W2:Y:S01]  /*05b0*/  SYNCS.EXCH.64 URZ, [UR5], UR10 ;  /* 0x0000000a05ff75b2 */ /* 0x0022a20008000100 */
[----:B------:R1:W3:Y:S01]  /*05c0*/  SYNCS.EXCH.64 URZ, [UR5+0x28], UR10 ;  /* 0x0000280a05ff75b2 */ /* 0x0002e20008000100 */
[----:B------:R1:W4:Y:S01]  /*05d0*/  SYNCS.EXCH.64 URZ, [UR5+0x8], UR10 ;  /* 0x0000080a05ff75b2 */ /* 0x0003220008000100 */
[----:B------:R1:W1:Y:S01]  /*05e0*/  SYNCS.EXCH.64 URZ, [UR5+0x30], UR10 ;  /* 0x0000300a05ff75b2 */ /* 0x0002620008000100 */
[----:B------:R1:W1:Y:S01]  /*05f0*/  SYNCS.EXCH.64 URZ, [UR5+0x10], UR10 ;  /* 0x0000100a05ff75b2 */ /* 0x0002620008000100 */
[----:B------:R1:W1:Y:S01]  /*0600*/  SYNCS.EXCH.64 URZ, [UR5+0x38], UR10 ;  /* 0x0000380a05ff75b2 */ /* 0x0002620008000100 */
[----:B------:R1:W1:Y:S01]  /*0610*/  SYNCS.EXCH.64 URZ, [UR5+0x18], UR10 ;  /* 0x0000180a05ff75b2 */ /* 0x0002620008000100 */
[----:B------:R1:W1:Y:S01]  /*0620*/  SYNCS.EXCH.64 URZ, [UR5+0x40], UR10 ;  /* 0x0000400a05ff75b2 */ /* 0x0002620008000100 */
[----:B------:R1:W1:Y:S01]  /*0630*/  SYNCS.EXCH.64 URZ, [UR5+0x20], UR10 ;  /* 0x0000200a05ff75b2 */ /* 0x0002620008000100 */
[----:B------:R1:W1:Y:S01]  /*0640*/  SYNCS.EXCH.64 URZ, [UR5+0x48], UR10 ;  /* 0x0000480a05ff75b2 */ /* 0x0002620008000100 */
[----:B------:R-:W-:Y:S01]  /*0650*/  NOP ;  /* 0x0000000000007918 */ /* 0x000fe20000000000 */
.L_x_9:
[----:B------:R-:W2:Y:S01]  /*0660*/  SHFL.IDX PT, R2, R65, RZ, 0x1f ;  /* 0x00001fff41027589 */ /* 0x000ea200000e0000 */
[----:B------:R-:W-:Y:S01]  /*0670*/  NOP ;  /* 0x0000000000007918 */ /* 0x000fe20000000000 */
[----:B--2---:R-:W-:-:S13]  /*0680*/  ISETP.NE.AND P0, PT, R2, 0x1, PT ;  /* 0x000000010200780c */ /* 0x004fda0003f05270 */
[----:B------:R-:W-:Y:S05]  /*0690*/  @P0 BRA `(.L_x_10) ;  /* 0x0000000000500947 */ /* 0x000fea0003800000 */
[----:B------:R-:W2:Y:S01]  /*06a0*/  S2UR UR7, SR_CgaCtaId ;  /* 0x00000000000779c3 */ /* 0x000ea20000008800 */
[----:B------:R-:W-:Y:S01]  /*06b0*/  UMOV UR9, 0x400 ;  /* 0x0000040000097882 */ /* 0x000fe20000000000 */
[----:B-1----:R-:W-:Y:S01]  /*06c0*/  UMOV UR5, 0x20 ;  /* 0x0000002000057882 */ /* 0x002fe20000000000 */
[----:B------:R-:W-:Y:S01]  /*06d0*/  UMOV UR4, 0x80 ;  /* 0x0000008000047882 */ /* 0x000fe20000000000 */
[----:B------:R-:W-:-:S04]  /*06e0*/  UIADD3 UR10, UPT, UPT, -UR5, 0x100000, URZ ;  /* 0x00100000050a7890 */ /* 0x000fc8000fffe1ff */
[----:B------:R-:W-:Y:S02]  /*06f0*/  USHF.L.U32 UR11, UR10, 0xb, URZ ;  /* 0x0000000b0a0b7899 */ /* 0x000fe400080006ff */
[----:B------:R-:W-:Y:S02]  /*0700*/  USHF.L.U32 UR10, UR10, 0x1, URZ ;  /* 0x000000010a0a7899 */ /* 0x000fe400080006ff */
[----:B------:R-:W-:-:S04]  /*0710*/  UIADD3 UR4, UPT, UPT, -UR4, 0x100000, URZ ;  /* 0x0010000004047890 */ /* 0x000fc8000fffe1ff */
[----:B------:R-:W-:Y:S02]  /*0720*/  USHF.L.U32 UR5, UR4, 0xb, URZ ;  /* 0x0000000b04057899 */ /* 0x000fe400080006ff */
[----:B------:R-:W-:Y:S01]  /*0730*/  USHF.L.U32 UR4, UR4, 0x1, URZ ;  /* 0x0000000104047899 */ /* 0x000fe200080006ff */
[----:B------:R-:W-:Y:S01]  /*0740*/  ELECT P0, URZ, PT ;  /* 0x0000000000ff782f */ /* 0x000fe20003800000 */
[----:B--2---:R-:W-:Y:S01]  /*0750*/  ULEA UR7, UR7, UR9, 0x18 ;  /* 0x0000000907077291 */ /* 0x004fe2000f8ec0ff */
[----:B------:R-:W1:Y:S11]  /*0760*/  FENCE.VIEW.ASYNC.S ;  /* 0x00000000000073c6 */ /* 0x000e760000000000 */
[----:B-1----:R2:W1:Y:S01]  /*0770*/  SYNCS.EXCH.64 URZ, [UR7+0x50], UR10 ;  /* 0x0000500a07ff75b2 */ /* 0x0024620008000100 */
[----:B------:R2:W1:Y:S01]  /*0780*/  SYNCS.EXCH.64 URZ, [UR7+0x68], UR4 ;  /* 0x0000680407ff75b2 */ /* 0x0004620008000100 */
[----:B------:R2:W1:Y:S01]  /*0790*/  SYNCS.EXCH.64 URZ, [UR7+0x58], UR10 ;  /* 0x0000580a07ff75b2 */ /* 0x0004620008000100 */
[----:B------:R2:W1:Y:S01]  /*07a0*/  SYNCS.EXCH.64 URZ, [UR7+0x70], UR4 ;  /* 0x0000700407ff75b2 */ /* 0x0004620008000100 */
[----:B------:R2:W1:Y:S01]  /*07b0*/  SYNCS.EXCH.64 URZ, [UR7+0x60], UR10 ;  /* 0x0000600a07ff75b2 */ /* 0x0004620008000100 */
[----:B------:R2:W1:Y:S02]  /*07c0*/  SYNCS.EXCH.64 URZ, [UR7+0x78], UR4 ;  /* 0x0000780407ff75b2 */ /* 0x0004640008000100 */
[----:B--2---:R-:W-:Y:S01]  /*07d0*/  NOP ;  /* 0x0000000000007918 */ /* 0x004fe20000000000 */
.L_x_10:
[----:B------:R-:W2:Y:S01]  /*07e0*/  SHFL.IDX PT, R2, R65, RZ, 0x1f ;  /* 0x00001fff41027589 */ /* 0x000ea200000e0000 */
[----:B------:R-:W-:Y:S01]  /*07f0*/  NOP ;  /* 0x0000000000007918 */ /* 0x000fe20000000000 */
[----:B--2---:R-:W-:-:S13]  /*0800*/  ISETP.NE.AND P0, PT, R2, 0x3, PT ;  /* 0x000000030200780c */ /* 0x004fda0003f05270 */
[----:B------:R-:W-:Y:S05]  /*0810*/  @P0 BRA `(.L_x_11) ;  /* 0x0000000000300947 */ /* 0x000fea0003800000 */
[----:B-1----:R-:W1:Y:S01]  /*0820*/  S2UR UR5, SR_CgaCtaId ;  /* 0x00000000000579c3 */ /* 0x002e620000008800 */
        /* <DEDUP_REMOVED lines=8> */
[----:B-1----:R2:W1:Y:S01]  /*08b0*/  SYNCS.EXCH.64 URZ, [UR5+0x80], UR10 ;  /* 0x0000800a05ff75b2 */ /* 0x0024620008000100 */
[----:B------:R2:W1:Y:S02]  /*08c0*/  SYNCS.EXCH.64 URZ, [UR5+0x88], UR10 ;  /* 0x0000880a05ff75b2 */ /* 0x0004640008000100 */
[----:B--2---:R-:W-:Y:S01]  /*08d0*/  NOP ;  /* 0x0000000000007918 */ /* 0x004fe20000000000 */
.L_x_11:
[----:B------:R-:W2:Y:S01]  /*08e0*/  SHFL.IDX PT, R2, R65, RZ, 0x1f ;  /* 0x00001fff41027589 */ /* 0x000ea200000e0000 */
[----:B------:R-:W-:Y:S01]  /*08f0*/  NOP ;  /* 0x0000000000007918 */ /* 0x000fe20000000000 */
[----:B--2---:R-:W-:-:S13]  /*0900*/  ISETP.NE.AND P0, PT, R2, 0x4, PT ;  /* 0x000000040200780c */ /* 0x004fda0003f05270 */
[----:B------:R-:W-:Y:S05]  /*0910*/  @P0 BRA `(.L_x_12) ;  /* 0x00000000004c0947 */ /* 0x000fea0003800000 */
[----:B-1----:R-:W1:Y:S01]  /*0920*/  S2UR UR5, SR_CgaCtaId ;  /* 0x00000000000579c3 */ /* 0x002e620000008800 */
[----:B------:R-:W-:Y:S01]  /*0930*/  UMOV UR9, 0x100 ;  /* 0x0000010000097882 */ /* 0x000fe20000000000 */
[----:B------:R-:W-:Y:S01]  /*0940*/  UMOV UR7, 0x400 ;  /* 0x0000040000077882 */ /* 0x000fe20000000000 */
[----:B------:R-:W-:Y:S01]  /*0950*/  USEL UR9, UR9, 0xe0, UP2 ;  /* 0x000000e009097887 */ /* 0x000fe20009000000 */
[----:B------:R-:W-:Y:S01]  /*0960*/  UMOV UR4, 0x1 ;  /* 0x0000000100047882 */ /* 0x000fe20000000000 */
[----:B------:R-:W-:Y:S01]  /*0970*/  ELECT P0, URZ, PT ;  /* 0x0000000000ff782f */ /* 0x000fe20003800000 */
[----:B------:R-:W-:-:S04]  /*0980*/  UIADD3 UR10, UPT, UPT, -UR4, 0x100000, URZ ;  /* 0x00100000040a7890 */ /* 0x000fc8000fffe1ff */
[----:B------:R-:W-:Y:S02]  /*0990*/  USHF.L.U32 UR11, UR10, 0xb, URZ ;  /* 0x0000000b0a0b7899 */ /* 0x000fe400080006ff */
[----:B------:R-:W-:Y:S02]  /*09a0*/  USHF.L.U32 UR10, UR10, 0x1, URZ ;  /* 0x000000010a0a7899 */ /* 0x000fe400080006ff */
[----:B------:R-:W-:-:S04]  /*09b0*/  UIADD3 UR12, UPT, UPT, -UR9, 0x100000, URZ ;  /* 0x00100000090c7890 */ /* 0x000fc8000fffe1ff */
[----:B------:R-:W-:Y:S02]  /*09c0*/  USHF.L.U32 UR13, UR12, 0xb, URZ ;  /* 0x0000000b0c0d7899 */ /* 0x000fe400080006ff */
[----:B------:R-:W-:Y:S02]  /*09d0*/  USHF.L.U32 UR12, UR12, 0x1, URZ ;  /* 0x000000010c0c7899 */ /* 0x000fe400080006ff */
[----:B-1----:R-:W-:Y:S01]  /*09e0*/  ULEA UR5, UR5, UR7, 0x18 ;  /* 0x0000000705057291 */ /* 0x002fe2000f8ec0ff */
[----:B------:R-:W1:Y:S11]  /*09f0*/  FENCE.VIEW.ASYNC.S ;  /* 0x00000000000073c6 */ /* 0x000e760000000000 */
[----:B-1----:R2:W1:Y:S01]  /*0a00*/  SYNCS.EXCH.64 URZ, [UR5+0x90], UR10 ;  /* 0x0000900a05ff75b2 */ /* 0x0024620008000100 */
[----:B------:R2:W1:Y:S01]  /*0a10*/  SYNCS.EXCH.64 URZ, [UR5+0xa0], UR12 ;  /* 0x0000a00c05ff75b2 */ /* 0x0004620008000100 */
[----:B------:R2:W1:Y:S01]  /*0a20*/  SYNCS.EXCH.64 URZ, [UR5+0x98], UR10 ;  /* 0x0000980a05ff75b2 */ /* 0x0004620008000100 */
[----:B------:R2:W1:Y:S02]  /*0a30*/  SYNCS.EXCH.64 URZ, [UR5+0xa8], UR12 ;  /* 0x0000a80c05ff75b2 */ /* 0x0004640008000100 */
[----:B--2---:R-:W-:Y:S01]  /*0a40*/  NOP ;  /* 0x0000000000007918 */ /* 0x004fe20000000000 */
.L_x_12:
        /* <DEDUP_REMOVED lines=22> */
[----:B------:R2:W1:Y:S01]  /*0bb0*/  SYNCS.EXCH.64 URZ, [UR7+0xe0], UR4 ;  /* 0x0000e00407ff75b2 */ /* 0x0004620008000100 */
[----:B------:R2:W1:Y:S01]  /*0bc0*/  SYNCS.EXCH.64 URZ, [UR7+0xc8], UR10 ;  /* 0x0000c80a07ff75b2 */ /* 0x0004620008000100 */
[----:B------:R2:W1:Y:S02]  /*0bd0*/  SYNCS.EXCH.64 URZ, [UR7+0xe8], UR4 ;  /* 0x0000e80407ff75b2 */ /* 0x0004640008000100 */
[----:B--2---:R-:W-:Y:S01]  /*0be0*/  NOP ;  /* 0x0000000000007918 */ /* 0x004fe20000000000 */
.L_x_13:
        /* <DEDUP_REMOVED lines=18> */
.L_x_14:
[----:B-1----:R-:W1:Y:S01]  /*0d10*/  S2UR UR5, SR_CTAID.X ;  /* 0x00000000000579c3 */ /* 0x002e620000002500 */
[----:B------:R-:W-:-:S05]  /*0d20*/  CS2R.32 R59, SR_CgaSize ;  /* 0x00000000003b7805 */ /* 0x000fca0000008a00 */
[----:B------:R-:W-:-:S05]  /*0d30*/  IMAD R59, R59, -0xa0, RZ ;  /* 0xffffff603b3b7824 */ /* 0x000fca00078e02ff */
[----:B------:R-:W-:-:S14]  /*0d40*/  R2UR UR9, R59 ;  /* 0x000000003b0972ca */ /* 0x000fdc00000e0000 */
[----:B------:R-:W2:Y:S01]  /*0d50*/  LDCU UR9, c[0x0][UR9+0x2b0] ;  /* 0x00005600090977ac */ /* 0x000ea20008000800 */
[----:B------:R-:W-:Y:S01]  /*0d60*/  NOP ;  /* 0x0000000000007918 */ /* 0x000fe20000000000 */
[----:B------:R-:W-:-:S05]  /*0d70*/  CS2R.32 R59, SR_CgaSize ;  /* 0x00000000003b7805 */ /* 0x000fca0000008a00 */
[----:B------:R-:W-:-:S05]  /*0d80*/  IMAD R59, R59, -0xa0, RZ ;  /* 0xffffff603b3b7824 */ /* 0x000fca00078e02ff */
[----:B------:R-:W-:-:S14]  /*0d90*/  R2UR UR7, R59 ;  /* 0x000000003b0772ca */ /* 0x000fdc00000e0000 */
[----:B------:R-:W3:Y:S01]  /*0da0*/  LDCU UR7, c[0x0][UR7+0x2b4] ;  /* 0x00005680070777ac */ /* 0x000ee20008000800 */
[----:B------:R-:W4:Y:S08]  /*0db0*/  S2UR UR4, SR_CTAID.Y ;  /* 0x00000000000479c3 */ /* 0x000f300000002600 */
[----:B------:R-:W3:Y:S01]  /*0dc0*/  LDC R10, c[0x0][0xb24] ;  /* 0x0002c900ff0a7b82 */ /* 0x000ee20000000800 */
[----:B-1----:R-:W-:-:S02]  /*0dd0*/  I2FP.F32.U32 R59, UR5 ;  /* 0x00000005003b7c45 */ /* 0x002fc40008201000 */
[----:B------:R-:W-:-:S05]  /*0de0*/  CS2R.32 R3, SR_CgaSize ;  /* 0x0000000000037805 */ /* 0x000fca0000008a00 */
[----:B------:R-:W-:-:S06]  /*0df0*/  IMAD R3, R3, -0xa0, RZ ;  /* 0xffffff6003037824 */ /* 0x000fcc00078e02ff */
[----:B------:R-:W1:Y:S01]  /*0e00*/  LDC R3, c[0x0][R3+0x2a0] ;  /* 0x0000a80003037b82 */ /* 0x000e620000000800 */
[----:B------:R-:W-:Y:S01]  /*0e10*/  MOV R21, UR5 ;  /* 0x0000000500157c02 */ /* 0x000fe20008000f00 */
[----:B--2---:R-:W-:Y:S01]  /*0e20*/  FMUL R59, R59, UR9 ;  /* 0x000000093b3b7c20 */ /* 0x004fe20008400000 */
[----:B----4-:R-:W-:Y:S02]  /*0e30*/  I2FP.F32.U32 R58, UR4 ;  /* 0x00000004003a7c45 */ /* 0x010fe40008201000 */
[----:B------:R-:W-:-:S05]  /*0e40*/  CS2R.32 R2, SR_CgaSize ;  /* 0x0000000000027805 */ /* 0x000fca0000008a00 */
[----:B------:R-:W-:-:S06]  /*0e50*/  IMAD R2, R2, -0xa0, RZ ;  /* 0xffffff6002027824 */ /* 0x000fcc00078e02ff */
[----:B------:R-:W2:Y:S01]  /*0e60*/  LDC R2, c[0x0][R2+0x2a4] ;  /* 0x0000a90002027b82 */ /* 0x000ea20000000800 */
[----:B------:R-:W-:Y:S01]  /*0e70*/  MOV R20, UR4 ;  /* 0x0000000400147c02 */ /* 0x000fe20008000f00 */
[----:B------:R-:W4:Y:S01]  /*0e80*/  F2I.U32.TRUNC.NTZ R59, R59 ;  /* 0x0000003b003b7305 */ /* 0x000f22000020f000 */
[----:B---3--:R-:W-:-:S05]  /*0e90*/  FMUL R58, R58, UR7 ;  /* 0x000000073a3a7c20 */ /* 0x008fca0008400000 */
[----:B------:R-:W-:Y:S01]  /*0ea0*/  BAR.SYNC.DEFER_BLOCKING 0x0 ;  /* 0x0000000000007b1d */ /* 0x000fe20000010000 */
[----:B------:R-:W-:-:S05]  /*0eb0*/  ISETP.GE.AND P0, PT, R10, 0x1, PT ;  /* 0x000000010a00780c */ /* 0x000fca0003f06270 */
[----:B------:R-:W3:Y:S02]  /*0ec0*/  F2I.U32.TRUNC.NTZ R58, R58 ;  /* 0x0000003a003a7305 */ /* 0x000ee4000020f000 */
[----:B------:R-:W2:Y:S01]  /*0ed0*/  S2UR UR36, SR_CTAID.Z ;  /* 0x00000000002479c3 */ /* 0x000ea20000002700 */
[----:B----4-:R-:W-:-:S05]  /*0ee0*/  IADD3 R59, PT, PT, -R59, RZ, RZ ;  /* 0x000000ff3b3b7210 */ /* 0x010fca0007ffe1ff */
[----:B-1----:R-:W-:Y:S01]  /*0ef0*/  IMAD R59, R3, R59, UR5 ;  /* 0x00000005033b7e24 */ /* 0x002fe2000f8e023b */
[----:B---3--:R-:W-:-:S05]  /*0f00*/  IADD3 R58, PT, PT, -R58, RZ, RZ ;  /* 0x000000ff3a3a7210 */ /* 0x008fca0007ffe1ff */
[----:B--2---:R-:W-:Y:S01]  /*0f10*/  IMAD R58, R2, R58, UR4 ;  /* 0x00000004023a7e24 */ /* 0x004fe2000f8e023a */
[----:B------:R-:W-:Y:S06]  /*0f20*/  @!P0 BRA `(.L_x_15) ;  /* 0x0000000000b88947 */ /* 0x000fec0003800000 */
[----:B------:R-:W1:Y:S01]  /*0f30*/  LDC.64 R4, c[0x0][0xb18] ;  /* 0x0002c600ff047b82 */ /* 0x000e620000000a00 */
[----:B------:R-:W-:-:S07]  /*0f40*/  ISETP.NE.AND P0, PT, R10, 0x1, PT ;  /* 0x000000010a00780c */ /* 0x000fce0003f05270 */
[----:B------:R-:W2:Y:S08]  /*0f50*/  LDC R9, c[0x0][0xb0c] ;  /* 0x0002c300ff097b82 */ /* 0x000eb00000000800 */
[----:B------:R-:W3:Y:S08]  /*0f60*/  LDC R12, c[0x0][0x370] ;  /* 0x0000dc00ff0c7b82 */ /* 0x000ef00000000800 */
[----:B------:R-:W4:Y:S01]  /*0f70*/  LDC R11, c[0x0][0x374] ;  /* 0x0000dd00ff0b7b82 */ /* 0x000f220000000800 */
[----:B-1----:R-:W-:-:S07]  /*0f80*/  ISETP.NE.AND P1, PT, R4, 0x1, PT ;  /* 0x000000010400780c */ /* 0x002fce0003f25270 */
[----:B------:R-:W3:Y:S01]  /*0f90*/  LDC.64 R6, c[0x0][0xb10] ;  /* 0x0002c400ff067b82 */ /* 0x000ee20000000a00 */
[----:B--2---:R-:W-:-:S07]  /*0fa0*/  ISETP.NE.AND P2, PT, R9, 0x1, PT ;  /* 0x000000010900780c */ /* 0x004fce0003f45270 */
[----:B------:R-:W1:Y:S08]  /*0fb0*/  LDC R8, c[0x0][0xb20] ;  /* 0x0002c800ff087b82 */ /* 0x000e700000000800 */
[----:B------:R-:W2:Y:S01]  /*0fc0*/  LDC.64 R2, c[0x0][0xb28] ;  /* 0x0002ca00ff027b82 */ /* 0x000ea20000000a00 */
[----:B----4-:R-:W-:-:S04]  /*0fd0*/  IMAD.HI.U32 R13, R11, R5, RZ ;  /* 0x000000050b0d7227 */ /* 0x010fc800078e00ff */
[----:B------:R-:W-:-:S04]  /*0fe0*/  IMAD.HI.U32 R5, R20, R5, RZ ;  /* 0x0000000514057227 */ /* 0x000fc800078e00ff */
[----:B---3--:R-:W-:-:S05]  /*0ff0*/  IMAD.HI.U32 R14, R12, R6, RZ ;  /* 0x000000060c0e7227 */ /* 0x008fca00078e00ff */
[-C--:B------:R-:W-:Y:S01]  /*1000*/  @P2 SHF.R.U32.HI R12, RZ, R7.reuse, R14 ;  /* 0x00000007ff0c2219 */ /* 0x080fe2000001160e */
[----:B------:R-:W-:Y:S01]  /*1010*/  IMAD.HI.U32 R14, R21, R6, RZ ;  /* 0x00000006150e7227 */ /* 0x000fe200078e00ff */
[-C--:B-1----:R-:W-:Y:S02]  /*1020*/  @P1 SHF.R.U32.HI R11, RZ, R8.reuse, R13 ;  /* 0x00000008ff0b1219 */ /* 0x082fe4000001160d */
[----:B------:R-:W-:Y:S02]  /*1030*/  SHF.R.U32.HI R5, RZ, R8, R5 ;  /* 0x00000008ff057219 */ /* 0x000fe40000011605 */
[----:B------:R-:W-:Y:S02]  /*1040*/  SHF.R.U32.HI R14, RZ, R7, R14 ;  /* 0x00000007ff0e7219 */ /* 0x000fe4000001160e */
[----:B------:R-:W-:Y:S01]  /*1050*/  SEL R5, R20, R5, !P1 ;  /* 0x0000000514057207 */ /* 0x000fe20004800000 */
[----:B--2---:R-:W-:Y:S01]  /*1060*/  IMAD.HI.U32 R13, R11, R2, RZ ;  /* 0x000000020b0d7227 */ /* 0x004fe200078e00ff */
[----:B------:R-:W-:-:S03]  /*1070*/  SEL R14, R21, R14, !P2 ;  /* 0x0000000e150e7207 */ /* 0x000fc60005000000 */
[----:B------:R-:W-:Y:S01]  /*1080*/  IMAD.HI.U32 R6, R12, R2, RZ ;  /* 0x000000020c067227 */ /* 0x000fe200078e00ff */
[----:B------:R-:W-:-:S04]  /*1090*/  @P0 SHF.R.U32.HI R11, RZ, R3, R13 ;  /* 0x00000003ff0b0219 */ /* 0x000fc8000001160d */
[----:B------:R-:W-:Y:S01]  /*10a0*/  @P0 SHF.R.U32.HI R12, RZ, R3, R6 ;  /* 0x00000003ff0c0219 */ /* 0x000fe20000011606 */
[----:B------:R-:W-:-:S04]  /*10b0*/  IMAD R11, R11, R10, RZ ;  /* 0x0000000a0b0b7224 */ /* 0x000fc800078e02ff */
[----:B------:R-:W-:Y:S01]  /*10c0*/  IMAD R6, R12, R10, RZ ;  /* 0x0000000a0c067224 */ /* 0x000fe200078e02ff */
[----:B------:R-:W-:-:S04]  /*10d0*/  ISETP.GE.AND P1, PT, R5, R11, PT ;  /* 0x0000000b0500720c */ /* 0x000fc80003f26270 */
[----:B------:R-:W-:Y:S01]  /*10e0*/  ISETP.GE.OR P1, PT, R14, R6, P1 ;  /* 0x000000060e00720c */ /* 0x000fe20000f26670 */
[----:B------:R-:W-:-:S05]  /*10f0*/  IMAD.HI.U32 R6, R5, R2, RZ ;  /* 0x0000000205067227 */ /* 0x000fca00078e00ff */
[----:B------:R-:W-:-:S04]  /*1100*/  SHF.R.U32.HI R6, RZ, R3, R6 ;  /* 0x00000003ff067219 */ /* 0x000fc80000011606 */
[----:B------:R-:W-:-:S03]  /*1110*/  SEL R6, R5, R6, !P0 ;  /* 0x0000000605067207 */ /* 0x000fc60004000000 */
[----:B------:R-:W-:Y:S01]  /*1120*/  @!P1 IMAD.HI.U32 R7, R14, R2, RZ ;  /* 0x000000020e079227 */ /* 0x000fe200078e00ff */
[----:B------:R-:W-:-:S04]  /*1130*/  IADD3 R2, PT, PT, -R6, RZ, RZ ;  /* 0x000000ff06027210 */ /* 0x000fc80007ffe1ff */
[----:B------:R-:W-:Y:S01]  /*1140*/  @!P1 SHF.R.U32.HI R3, RZ, R3, R7 ;  /* 0x00000003ff039219 */ /* 0x000fe20000011607 */
[----:B------:R-:W-:Y:S01]  /*1150*/  IMAD R2, R10, R2, R5 ;  /* 0x000000020a027224 */ /* 0x000fe200078e0205 */
[----:B------:R-:W-:Y:S02]  /*1160*/  IADD3 R7, PT, PT, -R5, RZ, RZ ;  /* 0x000000ff05077210 */ /* 0x000fe40007ffe1ff */
[----:B------:R-:W-:-:S03]  /*1170*/  @!P1 SEL R3, R14, R3, !P0 ;  /* 0x000000030e039207 */ /* 0x000fc60004000000 */
[----:B------:R-:W-:Y:S02]  /*1180*/  IMAD R7, R4, R7, R20 ;  /* 0x0000000704077224 */ /* 0x000fe400078e0214 */
[--C-:B------:R-:W-:Y:S02]  /*1190*/  @!P1 IMAD.IADD R6, R6, 0x1, -R3.reuse ;  /* 0x0000000106069824 */ /* 0x100fe400078e0a03 */
[----:B------:R-:W-:Y:S01]  /*11a0*/  @!P1 IMAD R3, R2, R12, R3 ;  /* 0x0000000c02039224 */ /* 0x000fe200078e0203 */
[----:B------:R-:W-:Y:S01]  /*11b0*/  IADD3 R2, PT, PT, -R14, RZ, RZ ;  /* 0x000000ff0e027210 */ /* 0x000fe20007ffe1ff */
[----:B------:R-:W-:Y:S02]  /*11c0*/  @!P1 IMAD R5, R6, R10, R14 ;  /* 0x0000000a06059224 */ /* 0x000fe400078e020e */
[----:B------:R-:W-:Y:S02]  /*11d0*/  @!P1 IMAD.MOV.U32 R14, RZ, RZ, R3 ;  /* 0x000000ffff0e9224 */ /* 0x000fe400078e0003 */
[----:B------:R-:W-:-:S02]  /*11e0*/  IMAD R2, R9, R2, R21 ;  /* 0x0000000209027224 */ /* 0x000fc400078e0215 */
[----:B------:R-:W-:Y:S02]  /*11f0*/  IMAD R20, R5, R4, R7 ;  /* 0x0000000405147224 */ /* 0x000fe400078e0207 */
[----:B------:R-:W-:Y:S02]  /*1200*/  IMAD R21, R14, R9, R2 ;  /* 0x000000090e157224 */ /* 0x000fe400078e0202 */
.L_x_15:
[----:B------:R-:W1:Y:S01]  /*1210*/  LDCU UR4, c[0x0][0xb30] ;  /* 0x00016600ff0477ac */ /* 0x000e620008000800 */
[----:B------:R-:W2:Y:S08]  /*1220*/  S2UR UR37, SR_CgaCtaId ;  /* 0x00000000002579c3 */ /* 0x000eb00000008800 */
[----:B------:R-:W3:Y:S01]  /*1230*/  LDC R26, c[0x0][0xb24] ;  /* 0x0002c900ff1a7b82 */ /* 0x000ee20000000800 */
[----:B-1----:R-:W-:-:S09]  /*1240*/  UISETP.NE.AND UP1, UPT, UR4, 0x1, UPT ;  /* 0x000000010400788c */ /* 0x002fd2000bf25270 */
[----:B--2---:R-:W-:Y:S05]  /*1250*/  BRA.U UP1, `(.L_x_16) ;  /* 0x0000000101407547 */ /* 0x004fea000b800000 */
[----:B------:R-:W1:Y:S08]  /*1260*/  LDC.64 R4, c[0x0][0xb10] ;  /* 0x0002c400ff047b82 */ /* 0x000e700000000a00 */
[----:B------:R-:W2:Y:S08]  /*1270*/  LDC.64 R2, c[0x0][0xb18] ;  /* 0x0002c600ff027b82 */ /* 0x000eb00000000a00 */
[----:B------:R-:W4:Y:S08]  /*1280*/  LDC R6, c[0x0][0xb20] ;  /* 0x0002c800ff067b82 */ /* 0x000f300000000800 */
[----:B------:R-:W3:Y:S01]  /*1290*/  LDC R7, c[0x0][0xb0c] ;  /* 0x0002c300ff077b82 */ /* 0x000ee20000000800 */
[----:B-1----:R-:W-:-:S05]  /*12a0*/  IMAD.HI.U32 R4, R21, R4, RZ ;  /* 0x0000000415047227 */ /* 0x002fca00078e00ff */
[----:B------:R-:W-:Y:S01]  /*12b0*/  SHF.R.U32.HI R4, RZ, R5, R4 ;  /* 0x00000005ff047219 */ /* 0x000fe20000011604 */
[----:B--2---:R-:W-:Y:S01]  /*12c0*/  IMAD.HI.U32 R3, R20, R3, RZ ;  /* 0x0000000314037227 */ /* 0x004fe200078e00ff */
[----:B------:R-:W-:-:S04]  /*12d0*/  ISETP.NE.AND P0, PT, R2, 0x1, PT ;  /* 0x000000010200780c */ /* 0x000fc80003f05270 */
[----:B----4-:R-:W-:-:S04]  /*12e0*/  SHF.R.U32.HI R3, RZ, R6, R3 ;  /* 0x00000006ff037219 */ /* 0x010fc80000011603 */
[----:B------:R-:W-:Y:S02]  /*12f0*/  SEL R3, R20, R3, !P0 ;  /* 0x0000000314037207 */ /* 0x000fe40004000000 */
[----:B---3--:R-:W-:-:S04]  /*1300*/  ISETP.NE.AND P1, PT, R7, 0x1, PT ;  /* 0x000000010700780c */ /* 0x008fc80003f25270 */
[----:B------:R-:W-:-:S05]  /*1310*/  SEL R4, R21, R4, !P1 ;  /* 0x0000000415047207 */ /* 0x000fca0004800000 */
[----:B------:R-:W-:Y:S02]  /*1320*/  IMAD.IADD R5, R3, 0x1, -R4 ;  /* 0x0000000103057824 */ /* 0x000fe400078e0a04 */
[----:B------:R-:W-:Y:S02]  /*1330*/  IMAD.IADD R3, R4, 0x1, -R3 ;  /* 0x0000000104037824 */ /* 0x000fe400078e0a03 */
[----:B------:R-:W-:Y:S02]  /*1340*/  IMAD R21, R5, R7, R21 ;  /* 0x0000000705157224 */ /* 0x000fe400078e0215 */
[----:B------:R-:W-:-:S07]  /*1350*/  IMAD R20, R3, R2, R20 ;  /* 0x0000000203147224 */ /* 0x000fce00078e0214 */
.L_x_16:
[----:B------:R-:W-:Y:S01]  /*1360*/  BAR.SYNC.DEFER_BLOCKING 0x0 ;  /* 0x0000000000007b1d */ /* 0x000fe20000010000 */
[----:B------:R-:W-:Y:S01]  /*1370*/  UISETP.NE.AND UP1, UPT, UR8, 0x2, UPT ;  /* 0x000000020800788c */ /* 0x000fe2000bf25270 */
[----:B------:R-:W-:Y:S02]  /*1380*/  ISETP.NE.OR P5, PT, R0, 0x2, !P5 ;  /* 0x000000020000780c */ /* 0x000fe40006fa5670 */
[----:B------:R-:W-:-:S06]  /*1390*/  LOP3.LUT R2, R70, 0x1f, RZ, 0xc0, !PT ;  /* 0x0000001f46027812 */ /* 0x000fcc00078ec0ff */
[----:B------:R-:W-:Y:S05]  /*13a0*/  BRA.U UP1, `(.L_x_17) ;  /* 0x0000001101d07547 */ /* 0x000fea000b800000 */
[----:B------:R-:W1:Y:S01]  /*13b0*/  LDCU UR13, c[0x0][0x38c] ;  /* 0x00007180ff0d77ac */ /* 0x000e620008000800 */
[----:B------:R-:W2:Y:S01]  /*13c0*/  LDC R8, c[0x0][0x370] ;  /* 0x0000dc00ff087b82 */ /* 0x000ea20000000800 */
[----:B------:R-:W-:Y:S01]  /*13d0*/  PLOP3.LUT P1, PT, PT, PT, UP2, 0x80, 0x8 ;  /* 0x000000000008781c */ /* 0x000fe20003f2f028 */
[----:B------:R-:W-:Y:S01]  /*13e0*/  IMAD.MOV.U32 R15, RZ, RZ, 0x1 ;  /* 0x00000001ff0f7424 */ /* 0x000fe200078e00ff */
[----:B------:R-:W-:Y:S01]  /*13f0*/  ISETP.EQ.OR P4, PT, R2, RZ, P5 ;  /* 0x000000ff0200720c */ /* 0x000fe20002f82670 */
[----:B------:R-:W-:Y:S01]  /*1400*/  IMAD.MOV.U32 R14, RZ, RZ, RZ ;  /* 0x000000ffff0e7224 */ /* 0x000fe200078e00ff */
[----:B------:R-:W-:Y:S02]  /*1410*/  PLOP3.LUT P1, PT, P1, PT, PT, 0x8, 0x80 ;  /* 0x000000000080781c */ /* 0x000fe40000f2e170 */
[----:B------:R-:W-:Y:S01]  /*1420*/  CS2R R12, SRZ ;  /* 0x00000000000c7805 */ /* 0x000fe2000001ff00 */
[----:B------:R-:W-:Y:S01]  /*1430*/  IMAD.MOV.U32 R11, RZ, RZ, 0x1 ;  /* 0x00000001ff0b7424 */ /* 0x000fe200078e00ff */
[----:B------:R-:W4:Y:S01]  /*1440*/  LDC R0, c[0x0][0x374] ;  /* 0x0000dd00ff007b82 */ /* 0x000f220000000800 */
[----:B------:R-:W2:Y:S01]  /*1450*/  LDCU.64 UR22, c[0x0][0x348] ;  /* 0x00006900ff1677ac */ /* 0x000ea20008000a00 */
[----:B------:R-:W-:Y:S01]  /*1460*/  UMOV UR6, URZ ;  /* 0x000000ff00067c82 */ /* 0x000fe20008000000 */
[----:B-1----:R-:W-:-:S04]  /*1470*/  UIADD3 UR5, UPT, UPT, UR13, 0x7f, URZ ;  /* 0x0000007f0d057890 */ /* 0x002fc8000fffe0ff */
[----:B------:R-:W-:-:S04]  /*1480*/  USHF.R.S32.HI UR4, URZ, 0x1f, UR5 ;  /* 0x0000001fff047899 */ /* 0x000fc80008011405 */
[----:B------:R-:W-:-:S04]  /*1490*/  ULEA.HI UR4, UR4, UR5, URZ, 0x7 ;  /* 0x0000000504047291 */ /* 0x000fc8000f8f38ff */
[----:B------:R-:W-:Y:S02]  /*14a0*/  USHF.R.S32.HI UR15, URZ, 0x7, UR4 ;  /* 0x00000007ff0f7899 */ /* 0x000fe40008011404 */
[----:B------:R-:W-:Y:S02]  /*14b0*/  UIADD3 UR4, UPT, UPT, UR13, -0x1, URZ ;  /* 0xffffffff0d047890 */ /* 0x000fe4000fffe0ff */
[----:B------:R-:W-:Y:S02]  /*14c0*/  UISETP.LT.U32.AND UP0, UPT, UR15, 0x5, UPT ;  /* 0x000000050f00788c */ /* 0x000fe4000bf01070 */
[----:B------:R-:W-:Y:S02]  /*14d0*/  UISETP.GE.U32.AND UP1, UPT, UR4, -0xff, UPT ;  /* 0xffffff010400788c */ /* 0x000fe4000bf26070 */
[----:B------:R-:W-:Y:S02]  /*14e0*/  USEL UR14, UR15, 0x5, UP0 ;  /* 0x000000050f0e7887 */ /* 0x000fe40008000000 */
[----:B------:R-:W-:-:S02]  /*14f0*/  UIADD3 UR13, UPT, UPT, UR13, 0xfe, URZ ;  /* 0x000000fe0d0d7890 */ /* 0x000fc4000fffe0ff */
[----:B------:R-:W-:Y:S02]  /*1500*/  UIADD3 UR5, UPT, UPT, UR14, -0x1, URZ ;  /* 0xffffffff0e057890 */ /* 0x000fe4000fffe0ff */
[----:B------:R-:W-:-:S03]  /*1510*/  UIADD3 UR7, UPT, UPT, UR15, -UR14, URZ ;  /* 0x8000000e0f077290 */ /* 0x000fc6000fffe0ff */
[----:B------:R-:W-:-:S04]  /*1520*/  @UP1 UIADD3 UR5, UPT, UPT, UR14, URZ, URZ ;  /* 0x000000ff0e051290 */ /* 0x000fc8000fffe0ff */
[----:B--2---:R-:W-:-:S12]  /*1530*/  UIADD3 UR5, UPT, UPT, UR5, 0x1, URZ ;  /* 0x0000000105057890 */ /* 0x004fd8000fffe0ff */
.L_x_35:
[----:B------:R-:W-:Y:S01]  /*1540*/  UISETP.NE.AND UP0, UPT, UR37, URZ, UPT ;  /* 0x000000ff2500728c */ /* 0x000fe2000bf05270 */
[----:B------:R-:W1:Y:S08]  /*1550*/  S2UR UR37, SR_CgaCtaId ;  /* 0x00000000002579c3 */ /* 0x000e700000008800 */
[----:B------:R-:W-:Y:S05]  /*1560*/  BRA.U UP0, `(.L_x_18) ;  /* 0x0000000100347547 */ /* 0x000fea000b800000 */
[----:B------:R-:W2:Y:S01]  /*1570*/  S2R R2, SR_CgaCtaId ;  /* 0x0000000000027919 */ /* 0x000ea20000008800 */
[----:B------:R-:W-:-:S04]  /*1580*/  MOV R3, 0x400 ;  /* 0x0000040000037802 */ /* 0x000fc80000000f00 */
[----:B--2---:R-:W-:Y:S02]  /*1590*/  LEA R2, R2, R3, 0x18 ;  /* 0x0000000302027211 */ /* 0x004fe400078ec0ff */
[----:B------:R-:W-:-:S03]  /*15a0*/  SHF.L.U32 R3, R11, 0x1f, RZ ;  /* 0x0000001f0b037819 */ /* 0x000fc600000006ff */
[----:B------:R-:W-:-:S04]  /*15b0*/  IMAD R2, R12, 0x8, R2 ;  /* 0x000000080c027824 */ /* 0x000fc800078e0202 */
[----:B------:R-:W2:Y:S02]  /*15c0*/  SYNCS.PHASECHK.TRANS64.TRYWAIT P0, [R2+URZ+0x100], R3 ;  /* 0x00010003020075a7 */ /* 0x000ea400080011ff */
[----:B--2---:R-:W-:Y:S05]  /*15d0*/  @!P0 BRA `(.L_x_19) ;  /* 0x0000005800d48947 */ /* 0x004fea0003800000 */
.L_x_116:
[----:B------:R-:W-:Y:S01]  /*15e0*/  VIADD R12, R12, 0x1 ;  /* 0x000000010c0c7836 */ /* 0x000fe20000000000 */
[----:B------:R2:W-:Y:S04]  /*15f0*/  SYNCS.ARRIVE.TRANS64.A1T0 RZ, [R2+URZ+0xf0], RZ ;  /* 0x0000f0ff02ff79a7 */ /* 0x0005e800081000ff */
[----:B------:R-:W-:-:S04]  /*1600*/  ISETP.NE.AND P0, PT, R12, 0x2, PT ;  /* 0x000000020c00780c */ /* 0x000fc80003f05270 */
[----:B------:R-:W-:Y:S02]  /*1610*/  SEL R12, R12, RZ, P0 ;  /* 0x000000ff0c0c7207 */ /* 0x000fe40000000000 */
[----:B--2---:R-:W-:-:S04]  /*1620*/  SEL R2, RZ, 0x1, P0 ;  /* 0x00000001ff027807 */ /* 0x004fc80000000000 */
[----:B------:R-:W-:-:S07]  /*1630*/  LOP3.LUT R11, R11, R2, RZ, 0x3c, !PT ;  /* 0x000000020b0b7212 */ /* 0x000fce00078e3cff */
.L_x_18:
[----:B------:R-:W-:Y:S01]  /*1640*/  UMOV UR4, 0x400 ;  /* 0x0000040000047882 */ /* 0x000fe20000000000 */
[----:B------:R-:W-:Y:S01]  /*1650*/  SHF.L.U32 R2, R15, 0x1f, RZ ;  /* 0x0000001f0f027819 */ /* 0x000fe200000006ff */
[----:B-1----:R-:W-:Y:S01]  /*1660*/  ULEA UR4, UR37, UR4, 0x18 ;  /* 0x0000000425047291 */ /* 0x002fe2000f8ec0ff */
[----:B------:R-:W-:Y:S01]  /*1670*/  R2UR UR35, R21 ;  /* 0x00000000152372ca */ /* 0x000fe200000e0000 */
[----:B------:R-:W-:Y:S01]  /*1680*/  UISETP.GE.U32.AND UP0, UPT, UR13, 0xff, UPT ;  /* 0x000000ff0d00788c */ /* 0x000fe2000bf06070 */
[----:B------:R-:W-:Y:S01]  /*1690*/  R2UR UR19, R20 ;  /* 0x00000000141372ca */ /* 0x000fe200000e0000 */
[----:B------:R-:W-:Y:S01]  /*16a0*/  ULEA UR8, UR6, UR4, 0x3 ;  /* 0x0000000406087291 */ /* 0x000fe2000f8e18ff */
[----:B------:R-:W-:-:S08]  /*16b0*/  UMOV UR29, URZ ;  /* 0x000000ff001d7c82 */ /* 0x000fd00008000000 */
[----:B------:R1:W2:Y:S01]  /*16c0*/  SYNCS.PHASECHK.TRANS64.TRYWAIT P0, [UR8+0x28], R2 ;  /* 0x00002802ff0075a7 */ /* 0x0002a20008001108 */
[----:B------:R-:W-:Y:S02]  /*16d0*/  USHF.L.U32 UR35, UR35, 0x6, URZ ;  /* 0x0000000623237899 */ /* 0x000fe400080006ff */
[----:B------:R-:W-:Y:S01]  /*16e0*/  USHF.L.U32 UR19, UR19, 0x6, URZ ;  /* 0x0000000613137899 */ /* 0x000fe200080006ff */
[----:B------:R-:W-:Y:S11]  /*16f0*/  BRA.U !UP0, `(.L_x_20) ;  /* 0x0000000108d47547 */ /* 0x000ff6000b800000 */
[----:B------:R-:W-:Y:S01]  /*1700*/  UMOV UR21, URZ ;  /* 0x000000ff00157c82 */ /* 0x000fe20008000000 */
[----:B------:R-:W-:-:S05]  /*1710*/  UMOV UR42, UR6 ;  /* 0x00000006002a7c82 */ /* 0x000fca0008000000 */
.L_x_25:
[----:B-1----:R-:W-:Y:S01]  /*1720*/  ULEA UR33, UR42, UR4, 0x3 ;  /* 0x000000042a217291 */ /* 0x002fe2000f8e18ff */
[----:B--2---:R-:W-:Y:S01]  /*1730*/  @!P5 MOV R3, 0x8000 ;  /* 0x000080000003d802 */ /* 0x004fe20000000f00 */
[----:B--2---:R-:W-:Y:S10]  /*1740*/  @P0 BRA `(.L_x_21) ;  /* 0x00000000000c0947 */ /* 0x004ff40003800000 */
[----:B------:R-:W-:-:S04]  /*1750*/  SHF.L.U32 R4, R15, 0x1f, RZ ;  /* 0x0000001f0f047819 */ /* 0x000fc800000006ff */
[----:B------:R-:W2:Y:S02]  /*1760*/  SYNCS.PHASECHK.TRANS64.TRYWAIT P0, [UR33+0x28], R4 ;  /* 0x00002804ff0075a7 */ /* 0x000ea40008001121 */
[----:B--2---:R-:W-:Y:S05]  /*1770*/  @!P0 BRA `(.L_x_22) ;  /* 0x0000005800808947 */ /* 0x004fea0003800000 */
.L_x_21:
[----:B------:R2:W-:Y:S01]  /*1780*/  @!P5 SYNCS.ARRIVE.TRANS64 RZ, [UR33], R3 ;  /* 0x00000003ffffd9a7 */ /* 0x0005e20008000021 */
[----:B------:R-:W-:Y:S04]  /*1790*/  BSSY.RECONVERGENT B0, `(.L_x_23) ;  /* 0x0000003000007945 */ /* 0x000fe80003800200 */
[----:B------:R-:W-:Y:S05]  /*17a0*/  @P4 BRA `(.L_x_24) ;  /* 0x0000000000044947 */ /* 0x000fea0003800000 */
[----:B------:R-:W-:Y:S05]  /*17b0*/  BPT.TRAP 0x1 ;  /* 0x000000040000795c */ /* 0x000fea0000300000 */
.L_x_24:
[----:B------:R-:W-:Y:S05]  /*17c0*/  BSYNC.RECONVERGENT B0 ;  /* 0x0000000000007941 */ /* 0x000fea0003800200 */
.L_x_23:
[----:B------:R-:W-:Y:S02]  /*17d0*/  UIADD3 UR6, UPT, UPT, UR42, 0x1, URZ ;  /* 0x000000012a067890 */ /* 0x000fe4000fffe0ff */
[----:B------:R-:W-:Y:S02]  /*17e0*/  UIADD3 UR40, UP1, UPT, UR22, 0x80, URZ ;  /* 0x0000008016287890 */ /* 0x000fe4000ff3e0ff */
[----:B------:R-:W-:Y:S02]  /*17f0*/  UISETP.NE.AND UP0, UPT, UR6, 0x5, UPT ;  /* 0x000000050600788c */ /* 0x000fe4000bf05270 */
[----:B------:R-:W-:Y:S02]  /*1800*/  USHF.L.U32 UR34, UR21, 0x7, URZ ;  /* 0x0000000715227899 */ /* 0x000fe400080006ff */
[----:B------:R-:W-:Y:S02]  /*1810*/  USEL UR9, URZ, 0x1, UP0 ;  /* 0x00000001ff097887 */ /* 0x000fe40008000000 */
[----:B------:R-:W-:-:S02]  /*1820*/  USEL UR6, UR6, URZ, UP0 ;  /* 0x000000ff06067287 */ /* 0x000fc40008000000 */
[----:B------:R-:W-:Y:S02]  /*1830*/  UIADD3 UR38, UP0, UPT, UR22, 0x180, URZ ;  /* 0x0000018016267890 */ /* 0x000fe4000ff1e0ff */
[----:B------:R-:W-:Y:S01]  /*1840*/  ULEA UR8, UR6, UR4, 0x3 ;  /* 0x0000000406087291 */ /* 0x000fe2000f8e18ff */
[----:B------:R-:W-:Y:S01]  /*1850*/  LOP3.LUT R15, R15, UR9, RZ, 0x3c, !PT ;  /* 0x000000090f0f7c12 */ /* 0x000fe2000f8e3cff */
[----:B------:R-:W-:Y:S02]  /*1860*/  UIADD3.X UR41, UPT, UPT, URZ, UR23, URZ, UP1, !UPT ;  /* 0x00000017ff297290 */ /* 0x000fe40008ffe4ff */
[----:B------:R-:W-:Y:S01]  /*1870*/  UIADD3 UR26, UPT, UPT, UR34, 0x40, URZ ;  /* 0x00000040221a7890 */ /* 0x000fe2000fffe0ff */
[----:B-1----:R-:W-:Y:S01]  /*1880*/  SHF.L.U32 R2, R15, 0x1f, RZ ;  /* 0x0000001f0f027819 */ /* 0x002fe200000006ff */
[----:B------:R-:W-:Y:S01]  /*1890*/  UIADD3.X UR39, UPT, UPT, URZ, UR23, URZ, UP0, !UPT ;  /* 0x00000017ff277290 */ /* 0x000fe200087fe4ff */
[----:B------:R-:W-:Y:S02]  /*18a0*/  UMOV UR30, 0x0 ;  /* 0x00000000001e7882 */ /* 0x000fe40000000000 */
[----:B------:R1:W1:Y:S01]  /*18b0*/  SYNCS.PHASECHK.TRANS64.TRYWAIT P0, [UR8+0x28], R2 ;  /* 0x00002802ff0075a7 */ /* 0x0002620008001108 */
[----:B------:R-:W-:Y:S01]  /*18c0*/  ULEA UR8, UR42, UR4, 0xe ;  /* 0x000000042a087291 */ /* 0x000fe2000f8e70ff */
[----:B------:R-:W-:Y:S01]  /*18d0*/  UMOV UR31, 0x10000000 ;  /* 0x10000000001f7882 */ /* 0x000fe20000000000 */
[----:B------:R-:W-:-:S02]  /*18e0*/  UMOV UR25, UR33 ;  /* 0x0000002100197c82 */ /* 0x000fc40008000000 */
[----:B------:R-:W-:Y:S02]  /*18f0*/  UIADD3 UR32, UPT, UPT, UR8, 0x3400, URZ ;  /* 0x0000340008207890 */ /* 0x000fe4000fffe0ff */
[----:B------:R-:W-:Y:S02]  /*1900*/  UIADD3 UR24, UPT, UPT, UR8, 0x5400, URZ ;  /* 0x0000540008187890 */ /* 0x000fe4000fffe0ff */
[----:B------:R-:W-:Y:S02]  /*1910*/  UIADD3 UR16, UPT, UPT, UR8, 0x17400, URZ ;  /* 0x0001740008107890 */ /* 0x000fe4000fffe0ff */
[----:B------:R-:W-:Y:S01]  /*1920*/  UIADD3 UR8, UPT, UPT, UR8, 0x19400, URZ ;  /* 0x0001940008087890 */ /* 0x000fe2000fffe0ff */
[----:B------:R-:W-:Y:S01]  /*1930*/  UMOV UR27, UR35 ;  /* 0x00000023001b7c82 */ /* 0x000fe20008000000 */
[----:B------:R-:W-:Y:S01]  /*1940*/  UMOV UR28, UR36 ;  /* 0x00000024001c7c82 */ /* 0x000fe20008000000 */
[----:B------:R-:W-:Y:S01]  /*1950*/  UMOV UR17, UR33 ;  /* 0x0000002100117c82 */ /* 0x000fe20008000000 */
[----:B------:R-:W-:Y:S01]  /*1960*/  UMOV UR20, UR36 ;  /* 0x0000002400147c82 */ /* 0x000fe20008000000 */
[----:B------:R-:W-:Y:S01]  /*1970*/  UMOV UR18, UR34 ;  /* 0x0000002200127c82 */ /* 0x000fe20008000000 */
[----:B------:R1:W-:Y:S01]  /*1980*/  UTMALDG.3D [UR32], [UR40], desc[UR30] ;  /* 0x00001e20280075b4 */ /* 0x0003e20008011000 */
[----:B------:R-:W-:Y:S01]  /*1990*/  UMOV UR11, UR19 ;  /* 0x00000013000b7c82 */ /* 0x000fe20008000000 */
[----:B------:R-:W-:Y:S01]  /*19a0*/  UMOV UR12, UR36 ;  /* 0x00000024000c7c82 */ /* 0x000fe20008000000 */
[----:B------:R-:W-:Y:S01]  /*19b0*/  UMOV UR9, UR33 ;  /* 0x0000002100097c82 */ /* 0x000fe20008000000 */
[----:B------:R-:W-:Y:S01]  /*19c0*/  UMOV UR10, UR26 ;  /* 0x0000001a000a7c82 */ /* 0x000fe20008000000 */
[----:B------:R-:W-:Y:S01]  /*19d0*/  UIADD3 UR21, UPT, UPT, UR21, 0x1, URZ ;  /* 0x0000000115157890 */ /* 0x000fe2000fffe0ff */
[----:B------:R-:W-:Y:S01]  /*19e0*/  UMOV UR29, UR5 ;  /* 0x00000005001d7c82 */ /* 0x000fe20008000000 */
[----:B------:R1:W-:Y:S02]  /*19f0*/  UTMALDG.3D [UR24], [UR40], desc[UR30] ;  /* 0x00001e18280075b4 */ /* 0x0003e40008011000 */
[----:B------:R-:W-:Y:S01]  /*1a00*/  UISETP.NE.AND UP0, UPT, UR21, UR5, UPT ;  /* 0x000000051500728c */ /* 0x000fe2000bf05270 */
[----:B------:R-:W-:Y:S01]  /*1a10*/  UMOV UR42, UR6 ;  /* 0x00000006002a7c82 */ /* 0x000fe20008000000 */
[----:B------:R1:W-:Y:S01]  /*1a20*/  UTMALDG.3D [UR16], [UR38], desc[UR30] ;  /* 0x00001e10260075b4 */ /* 0x0003e20008011000 */
[----:B------:R1:W-:Y:S06]  /*1a30*/  UTMALDG.3D [UR8], [UR38], desc[UR30] ;  /* 0x00001e08260075b4 */ /* 0x0003ec0008011000 */
[----:B------:R-:W-:Y:S05]  /*1a40*/  BRA.U UP0, `(.L_x_25) ;  /* 0xfffffffd00347547 */ /* 0x000fea000b83ffff */
.L_x_20:
[----:B-1----:R-:W-:Y:S01]  /*1a50*/  ULEA UR8, UR6, UR4, 0x3 ;  /* 0x0000000406087291 */ /* 0x002fe2000f8e18ff */
[----:B------:R-:W-:Y:S01]  /*1a60*/  SHF.L.U32 R2, R15, 0x1f, RZ ;  /* 0x0000001f0f027819 */ /* 0x000fe200000006ff */
[----:B------:R-:W-:Y:S01]  /*1a70*/  @!P1 SYNCS.ARRIVE.TRANS64.A1T0 RZ, [UR4+0x88], RZ ;  /* 0x000088ffffff99a7 */ /* 0x000fe20008100004 */
[----:B------:R-:W-:-:S06]  /*1a80*/  UISETP.GT.AND UP0, UPT, UR15, UR14, UPT ;  /* 0x0000000e0f00728c */ /* 0x000fcc000bf04270 */
[----:B--2---:R1:W2:Y:S03]  /*1a90*/  SYNCS.PHASECHK.TRANS64.TRYWAIT P0, [UR8+0x28], R2 ;  /* 0x00002802ff0075a7 */ /* 0x0042a60008001108 */
[----:B------:R-:W-:Y:S05]  /*1aa0*/  BRA.U !UP0, `(.L_x_26) ;  /* 0x0000000108d07547 */ /* 0x000fea000b800000 */
[----:B------:R-:W-:Y:S01]  /*1ab0*/  UIADD3 UR21, UPT, UPT, UR7, UR29, URZ ;  /* 0x0000001d07157290 */ /* 0x000fe2000fffe0ff */
[----:B------:R-:W-:-:S11]  /*1ac0*/  UMOV UR42, UR6 ;  /* 0x00000006002a7c82 */ /* 0x000fd60008000000 */
.L_x_31:
[----:B-1----:R-:W-:Y:S01]  /*1ad0*/  ULEA UR33, UR42, UR4, 0x3 ;  /* 0x000000042a217291 */ /* 0x002fe2000f8e18ff */
[----:B--2---:R-:W-:Y:S01]  /*1ae0*/  @!P5 MOV R3, 0x8000 ;  /* 0x000080000003d802 */ /* 0x004fe20000000f00 */
[----:B--2---:R-:W-:Y:S10]  /*1af0*/  @P0 BRA `(.L_x_27) ;  /* 0x00000000000c0947 */ /* 0x004ff40003800000 */
[----:B------:R-:W-:-:S04]  /*1b00*/  SHF.L.U32 R4, R15, 0x1f, RZ ;  /* 0x0000001f0f047819 */ /* 0x000fc800000006ff */
[----:B------:R-:W2:Y:S02]  /*1b10*/  SYNCS.PHASECHK.TRANS64.TRYWAIT P0, [UR33+0x28], R4 ;  /* 0x00002804ff0075a7 */ /* 0x000ea40008001121 */
[----:B--2---:R-:W-:Y:S05]  /*1b20*/  @!P0 BRA `(.L_x_28) ;  /* 0x0000005400ac8947 */ /* 0x004fea0003800000 */
.L_x_27:
[----:B------:R2:W-:Y:S01]  /*1b30*/  @!P5 SYNCS.ARRIVE.TRANS64 RZ, [UR33], R3 ;  /* 0x00000003ffffd9a7 */ /* 0x0005e20008000021 */
[----:B------:R-:W-:Y:S04]  /*1b40*/  BSSY.RECONVERGENT B0, `(.L_x_29) ;  /* 0x0000003000007945 */ /* 0x000fe80003800200 */
[----:B------:R-:W-:Y:S05]  /*1b50*/  @P4 BRA `(.L_x_30) ;  /* 0x0000000000044947 */ /* 0x000fea0003800000 */
[----:B------:R-:W-:Y:S05]  /*1b60*/  BPT.TRAP 0x1 ;  /* 0x000000040000795c */ /* 0x000fea0000300000 */
.L_x_30:
[----:B------:R-:W-:Y:S05]  /*1b70*/  BSYNC.RECONVERGENT B0 ;  /* 0x0000000000007941 */ /* 0x000fea0003800200 */
.L_x_29:
        /* <DEDUP_REMOVED lines=31> */
[----:B------:R-:W-:Y:S01]  /*1d70*/  UMOV UR10, UR26 ;  /* 0x0000001a000a7c82 */ /* 0x000fe20008000000 */
[----:B------:R-:W-:Y:S01]  /*1d80*/  UIADD3 UR29, UPT, UPT, UR29, 0x1, URZ ;  /* 0x000000011d1d7890 */ /* 0x000fe2000fffe0ff */
[----:B------:R1:W-:Y:S01]  /*1d90*/  UTMALDG.3D [UR24], [UR40], desc[UR30] ;  /* 0x00001e18280075b4 */ /* 0x0003e20008011000 */
[----:B------:R-:W-:-:S02]  /*1da0*/  UMOV UR42, UR6 ;  /* 0x00000006002a7c82 */ /* 0x000fc40008000000 */
[----:B------:R-:W-:Y:S01]  /*1db0*/  UISETP.NE.AND UP0, UPT, UR29, UR21, UPT ;  /* 0x000000151d00728c */ /* 0x000fe2000bf05270 */
[----:B------:R1:W-:Y:S01]  /*1dc0*/  UTMALDG.3D [UR16], [UR38], desc[UR30] ;  /* 0x00001e10260075b4 */ /* 0x0003e20008011000 */
[----:B------:R1:W-:Y:S07]  /*1dd0*/  UTMALDG.3D [UR8], [UR38], desc[UR30] ;  /* 0x00001e08260075b4 */ /* 0x0003ee0008011000 */
[----:B------:R-:W-:Y:S05]  /*1de0*/  BRA.U UP0, `(.L_x_31) ;  /* 0xfffffffd00387547 */ /* 0x000fea000b83ffff */
.L_x_26:
[C---:B-1----:R-:W-:Y:S01]  /*1df0*/  LEA R2, R14.reuse, UR4, 0x3 ;  /* 0x000000040e027c11 */ /* 0x042fe2000f8e18ff */
[----:B------:R-:W-:Y:S01]  /*1e00*/  NOP ;  /* 0x0000000000007918 */ /* 0x000fe20000000000 */
[----:B--2---:R-:W-:Y:S02]  /*1e10*/  SHF.L.U32 R3, R13, 0x1f, RZ ;  /* 0x0000001f0d037819 */ /* 0x004fe400000006ff */
[----:B------:R-:W-:Y:S02]  /*1e20*/  LEA R4, R14, UR4, 0x4 ;  /* 0x000000040e047c11 */ /* 0x000fe4000f8e20ff */
[----:B------:R-:W1:Y:S02]  /*1e30*/  SYNCS.PHASECHK.TRANS64.TRYWAIT P0, [R2+URZ+0x90], R3 ;  /* 0x00009003020075a7 */ /* 0x000e6400080011ff */
[----:B-1----:R-:W-:Y:S05]  /*1e40*/  @!P0 BRA `(.L_x_32) ;  /* 0x0000005000fc8947 */ /* 0x002fea0003800000 */
.L_x_119:
[----:B------:R-:W2:Y:S01]  /*1e50*/  LDS.128 R4, [R4+0x120] ;  /* 0x0001200004047984 */ /* 0x000ea20000000c00 */
[----:B---3--:R-:W-:Y:S01]  /*1e60*/  ISETP.GE.AND P0, PT, R26, 0x1, PT ;  /* 0x000000011a00780c */ /* 0x008fe20003f06270 */
[----:B-1----:R-:W-:Y:S01]  /*1e70*/  VIADD R2, R2, 0xa0 ;  /* 0x000000a002027836 */ /* 0x002fe20000000000 */
[----:B------:R-:W-:Y:S01]  /*1e80*/  @!PT LDS RZ, [RZ] ;  /* 0x00000000fffff984 */ /* 0x000fe20000000800 */
[----:B------:R-:W-:Y:S01]  /*1e90*/  @!PT LDS RZ, [RZ] ;  /* 0x00000000fffff984 */ /* 0x000fe20000000800 */
[----:B------:R-:W-:Y:S01]  /*1ea0*/  @!PT LDS RZ, [RZ] ;  /* 0x00000000fffff984 */ /* 0x000fe20000000800 */
[----:B------:R-:W-:Y:S01]  /*1eb0*/  @!PT LDS RZ, [RZ] ;  /* 0x00000000fffff984 */ /* 0x000fe20000000800 */
[----:B------:R1:W-:Y:S06]  /*1ec0*/  MEMBAR.ALL.CTA ;  /* 0x0000000000007992 */ /* 0x0003ec0000008000 */
[----:B-1----:R-:W1:Y:S01]  /*1ed0*/  FENCE.VIEW.ASYNC.S ;  /* 0x00000000000073c6 */ /* 0x002e620000000000 */
[----:B------:R-:W-:-:S04]  /*1ee0*/  PRMT R2, RZ, 0x654, R2 ;  /* 0x00000654ff027816 */ /* 0x000fc80000000002 */
[----:B-1----:R1:W-:Y:S01]  /*1ef0*/  SYNCS.ARRIVE.TRANS64.RED.A1T0 RZ, [R2+URZ], RZ ;  /* 0x000000ff02ff79a7 */ /* 0x0023e200081004ff */
[----:B--2---:R-:W-:-:S13]  /*1f00*/  LOP3.LUT P2, RZ, R6, 0x1, RZ, 0xc0, !PT ;  /* 0x0000000106ff7812 */ /* 0x004fda000784c0ff */
[----:B------:R-:W-:Y:S01]  /*1f10*/  @P2 SHF.R.U32.HI R3, RZ, 0x10, R5 ;  /* 0x00000010ff032819 */ /* 0x000fe20000011605 */
[----:B------:R-:W-:Y:S01]  /*1f20*/  VOTEU.ANY UP0, P2 ;  /* 0x0000000000ff7886 */ /* 0x000fe20001000100 */
[----:B------:R-:W-:Y:S02]  /*1f30*/  @P2 MOV R10, R4 ;  /* 0x00000004000a2202 */ /* 0x000fe40000000f00 */
[----:B------:R-:W-:Y:S02]  /*1f40*/  @P2 R2UR.BROADCAST UR8, R3 ;  /* 0x00000000030822ca */ /* 0x000fe400008e0000 */
[----:B------:R-:W-:-:S11]  /*1f50*/  @P2 LOP3.LUT R9, R5, 0xffff, RZ, 0xc0, !PT ;  /* 0x0000ffff05092812 */ /* 0x000fd600078ec0ff */
[----:B------:R-:W-:Y:S01]  /*1f60*/  @UP0 UMOV UR36, UR8 ;  /* 0x0000000800240c82 */ /* 0x000fe20008000000 */
[----:B-1----:R-:W-:Y:S05]  /*1f70*/  @!P0 BRA `(.L_x_33) ;  /* 0x0000000000b88947 */ /* 0x002fea0003800000 */
[----:B------:R-:W4:Y:S01]  /*1f80*/  LDC.64 R4, c[0x0][0xb18] ;  /* 0x0002c600ff047b82 */ /* 0x000f220000000a00 */
[----:B------:R-:W-:-:S07]  /*1f90*/  ISETP.NE.AND P3, PT, R26, 0x1, PT ;  /* 0x000000011a00780c */ /* 0x000fce0003f65270 */
[----:B------:R-:W1:Y:S08]  /*1fa0*/  LDC.64 R6, c[0x0][0xb10] ;  /* 0x0002c400ff067b82 */ /* 0x000e700000000a00 */
[----:B------:R-:W2:Y:S08]  /*1fb0*/  LDC R16, c[0x0][0xb20] ;  /* 0x0002c800ff107b82 */ /* 0x000eb00000000800 */
[----:B------:R-:W3:Y:S01]  /*1fc0*/  LDC R17, c[0x0][0xb0c] ;  /* 0x0002c300ff117b82 */ /* 0x000ee20000000800 */
[----:B----4-:R-:W-:Y:S01]  /*1fd0*/  IMAD.HI.U32 R19, R0, R5, RZ ;  /* 0x0000000500137227 */ /* 0x010fe200078e00ff */
[----:B------:R-:W-:-:S03]  /*1fe0*/  ISETP.NE.AND P0, PT, R4, 0x1, PT ;  /* 0x000000010400780c */ /* 0x000fc60003f05270 */
[----:B------:R-:W-:-:S03]  /*1ff0*/  IMAD.HI.U32 R5, R9, R5, RZ ;  /* 0x0000000509057227 */ /* 0x000fc600078e00ff */
[----:B------:R-:W4:Y:S01]  /*2000*/  LDC.64 R2, c[0x0][0xb28] ;  /* 0x0002ca00ff027b82 */ /* 0x000f220000000a00 */
[----:B-1----:R-:W-:-:S04]  /*2010*/  IMAD.HI.U32 R20, R8, R6, RZ ;  /* 0x0000000608147227 */ /* 0x002fc800078e00ff */
[----:B------:R-:W-:Y:S01]  /*2020*/  IMAD.HI.U32 R21, R10, R6, RZ ;  /* 0x000000060a157227 */ /* 0x000fe200078e00ff */
[----:B------:R-:W-:Y:S02]  /*2030*/  SHF.R.U32.HI R20, RZ, R7, R20 ;  /* 0x00000007ff147219 */ /* 0x000fe40000011614 */
[-C--:B--2---:R-:W-:Y:S02]  /*2040*/  SHF.R.U32.HI R19, RZ, R16.reuse, R19 ;  /* 0x00000010ff137219 */ /* 0x084fe40000011613 */
[----:B------:R-:W-:Y:S02]  /*2050*/  SHF.R.U32.HI R5, RZ, R16, R5 ;  /* 0x00000010ff057219 */ /* 0x000fe40000011605 */
[----:B------:R-:W-:Y:S02]  /*2060*/  SEL R19, R0, R19, !P0 ;  /* 0x0000001300137207 */ /* 0x000fe40004000000 */
[----:B------:R-:W-:Y:S02]  /*2070*/  SHF.R.U32.HI R21, RZ, R7, R21 ;  /* 0x00000007ff157219 */ /* 0x000fe40000011615 */
[----:B---3--:R-:W-:-:S02]  /*2080*/  ISETP.NE.AND P1, PT, R17, 0x1, PT ;  /* 0x000000011100780c */ /* 0x008fc40003f25270 */
[----:B------:R-:W-:Y:S02]  /*2090*/  SEL R5, R9, R5, !P0 ;  /* 0x0000000509057207 */ /* 0x000fe40004000000 */
[----:B------:R-:W-:Y:S02]  /*20a0*/  SEL R20, R8, R20, !P1 ;  /* 0x0000001408147207 */ /* 0x000fe40004800000 */
[----:B------:R-:W-:Y:S01]  /*20b0*/  SEL R21, R10, R21, !P1 ;  /* 0x000000150a157207 */ /* 0x000fe20004800000 */
[----:B----4-:R-:W-:-:S04]  /*20c0*/  IMAD.HI.U32 R18, R19, R2, RZ ;  /* 0x0000000213127227 */ /* 0x010fc800078e00ff */
        /* <DEDUP_REMOVED lines=10> */
[----:B------:R-:W-:-:S04]  /*2170*/  @!P0 IMAD.HI.U32 R7, R21, R2, RZ ;  /* 0x0000000215078227 */ /* 0x000fc800078e00ff */
[----:B------:R-:W-:Y:S01]  /*2180*/  IMAD.MOV R2, RZ, RZ, -R6 ;  /* 0x000000ffff027224 */ /* 0x000fe200078e0a06 */
[----:B------:R-:W-:Y:S02]  /*2190*/  @!P0 SHF.R.U32.HI R3, RZ, R3, R7 ;  /* 0x00000003ff038219 */ /* 0x000fe40000011607 */
[----:B------:R-:W-:Y:S01]  /*21a0*/  IADD3 R7, PT, PT, -R5, RZ, RZ ;  /* 0x000000ff05077210 */ /* 0x000fe20007ffe1ff */
[----:B------:R-:W-:Y:S01]  /*21b0*/  IMAD R2, R26, R2, R5 ;  /* 0x000000021a027224 */ /* 0x000fe200078e0205 */
        /* <DEDUP_REMOVED lines=10> */
.L_x_33:
[----:B------:R-:W1:Y:S02]  /*2260*/  LDCU UR8, c[0x0][0xb30] ;  /* 0x00016600ff0877ac */ /* 0x000e640008000800 */
[----:B-1----:R-:W-:-:S09]  /*2270*/  UISETP.NE.AND UP0, UPT, UR8, 0x1, UPT ;  /* 0x000000010800788c */ /* 0x002fd2000bf05270 */
[----:B------:R-:W-:Y:S05]  /*2280*/  BRA.U UP0, `(.L_x_34) ;  /* 0x0000000100407547 */ /* 0x000fea000b800000 */
[----:B------:R-:W1:Y:S08]  /*2290*/  LDC.64 R4, c[0x0][0xb10] ;  /* 0x0002c400ff047b82 */ /* 0x000e700000000a00 */
[----:B------:R-:W2:Y:S08]  /*22a0*/  LDC.64 R2, c[0x0][0xb18] ;  /* 0x0002c600ff027b82 */ /* 0x000eb00000000a00 */
[----:B------:R-:W3:Y:S08]  /*22b0*/  LDC R6, c[0x0][0xb20] ;  /* 0x0002c800ff067b82 */ /* 0x000ef00000000800 */
[----:B------:R-:W4:Y:S01]  /*22c0*/  LDC R7, c[0x0][0xb0c] ;  /* 0x0002c300ff077b82 */ /* 0x000f220000000800 */
[----:B-1----:R-:W-:-:S05]  /*22d0*/  IMAD.HI.U32 R4, R10, R4, RZ ;  /* 0x000000040a047227 */ /* 0x002fca00078e00ff */
[----:B------:R-:W-:Y:S01]  /*22e0*/  SHF.R.U32.HI R4, RZ, R5, R4 ;  /* 0x00000005ff047219 */ /* 0x000fe20000011604 */
[----:B--2---:R-:W-:Y:S01]  /*22f0*/  IMAD.HI.U32 R3, R9, R3, RZ ;  /* 0x0000000309037227 */ /* 0x004fe200078e00ff */
[----:B------:R-:W-:-:S04]  /*2300*/  ISETP.NE.AND P0, PT, R2, 0x1, PT ;  /* 0x000000010200780c */ /* 0x000fc80003f05270 */
[----:B---3--:R-:W-:-:S04]  /*2310*/  SHF.R.U32.HI R3, RZ, R6, R3 ;  /* 0x00000006ff037219 */ /* 0x008fc80000011603 */
[----:B------:R-:W-:Y:S02]  /*2320*/  SEL R3, R9, R3, !P0 ;  /* 0x0000000309037207 */ /* 0x000fe40004000000 */
[----:B----4-:R-:W-:-:S04]  /*2330*/  ISETP.NE.AND P1, PT, R7, 0x1, PT ;  /* 0x000000010700780c */ /* 0x010fc80003f25270 */
[----:B------:R-:W-:-:S05]  /*2340*/  SEL R4, R10, R4, !P1 ;  /* 0x000000040a047207 */ /* 0x000fca0004800000 */
[----:B------:R-:W-:Y:S02]  /*2350*/  IMAD.IADD R5, R3, 0x1, -R4 ;  /* 0x0000000103057824 */ /* 0x000fe400078e0a04 */
[----:B------:R-:W-:Y:S02]  /*2360*/  IMAD.IADD R3, R4, 0x1, -R3 ;  /* 0x0000000104037824 */ /* 0x000fe400078e0a03 */
[----:B------:R-:W-:Y:S02]  /*2370*/  IMAD R10, R5, R7, R10 ;  /* 0x00000007050a7224 */ /* 0x000fe400078e020a */
[----:B------:R-:W-:-:S07]  /*2380*/  IMAD R9, R3, R2, R9 ;  /* 0x0000000203097224 */ /* 0x000fce00078e0209 */
.L_x_34:
[----:B------:R-:W-:Y:S01]  /*2390*/  VIADD R14, R14, 0x1 ;  /* 0x000000010e0e7836 */ /* 0x000fe20000000000 */
[----:B------:R-:W-:Y:S01]  /*23a0*/  PLOP3.LUT P1, PT, PT, PT, PT, 0x80, 0x8 ;  /* 0x000000000008781c */ /* 0x000fe20003f2f070 */
[----:B------:R-:W-:Y:S02]  /*23b0*/  IMAD.IADD R21, R10, 0x1, R59 ;  /* 0x000000010a157824 */ /* 0x000fe400078e023b */
[----:B------:R-:W-:Y:S01]  /*23c0*/  IMAD.IADD R20, R9, 0x1, R58 ;  /* 0x0000000109147824 */ /* 0x000fe200078e023a */
[----:B------:R-:W-:-:S04]  /*23d0*/  ISETP.NE.AND P0, PT, R14, 0x2, PT ;  /* 0x000000020e00780c */ /* 0x000fc80003f05270 */
[----:B------:R-:W-:Y:S02]  /*23e0*/  SEL R2, RZ, 0x1, P0 ;  /* 0x00000001ff027807 */ /* 0x000fe40000000000 */
[----:B------:R-:W-:Y:S02]  /*23f0*/  SEL R14, R14, RZ, P0 ;  /* 0x000000ff0e0e7207 */ /* 0x000fe40000000000 */
[----:B------:R-:W-:Y:S01]  /*2400*/  LOP3.LUT R13, R13, R2, RZ, 0x3c, !PT ;  /* 0x000000020d0d7212 */ /* 0x000fe200078e3cff */
[----:B------:R-:W-:Y:S06]  /*2410*/  @P2 BRA `(.L_x_35) ;  /* 0xfffffff000482947 */ /* 0x000fec000383ffff */
[----:B------:R-:W-:Y:S01]  /*2420*/  UIADD3 UR4, UPT, UPT, UR4, 0x28, URZ ;  /* 0x0000002804047890 */ /* 0x000fe2000fffe0ff */
[----:B------:R-:W-:-:S03]  /*2430*/  SHF.L.U32 R2, R15, 0x1f, RZ ;  /* 0x0000001f0f027819 */ /* 0x000fc600000006ff */
[----:B------:R-:W-:-:S09]  /*2440*/  ULEA UR5, UR6, UR4, 0x3 ;  /* 0x0000000406057291 */ /* 0x000fd2000f8e18ff */
[----:B------:R-:W1:Y:S02]  /*2450*/  SYNCS.PHASECHK.TRANS64.TRYWAIT P0, [UR5], R2 ;  /* 0x00000002ff0075a7 */ /* 0x000e640008001105 */
[----:B-1----:R-:W-:Y:S05]  /*2460*/  @!P0 BRA `(.L_x_36) ;  /* 0x0000004c00888947 */ /* 0x002fea0003800000 */
.L_x_121:
[----:B------:R-:W-:-:S04]  /*2470*/  UIADD3 UR6, UPT, UPT, UR6, 0x1, URZ ;  /* 0x0000000106067890 */ /* 0x000fc8000fffe0ff */
[----:B------:R-:W-:-:S04]  /*2480*/  UISETP.NE.AND UP0, UPT, UR6, 0x5, UPT ;  /* 0x000000050600788c */ /* 0x000fc8000bf05270 */
[----:B------:R-:W-:Y:S02]  /*2490*/  USEL UR7, URZ, 0x1, UP0 ;  /* 0x00000001ff077887 */ /* 0x000fe40008000000 */
[----:B------:R-:W-:-:S04]  /*24a0*/  USEL UR6, UR6, URZ, UP0 ;  /* 0x000000ff06067287 */ /* 0x000fc80008000000 */
[----:B------:R-:W-:Y:S01]  /*24b0*/  ULEA UR5, UR6, UR4, 0x3 ;  /* 0x0000000406057291 */ /* 0x000fe2000f8e18ff */
[----:B-1----:R-:W-:-:S04]  /*24c0*/  LOP3.LUT R2, R15, UR7, RZ, 0x3c, !PT ;  /* 0x000000070f027c12 */ /* 0x002fc8000f8e3cff */
[----:B------:R-:W-:-:S04]  /*24d0*/  SHF.L.U32 R3, R2, 0x1f, RZ ;  /* 0x0000001f02037819 */ /* 0x000fc800000006ff */
[----:B------:R-:W1:Y:S02]  /*24e0*/  SYNCS.PHASECHK.TRANS64.TRYWAIT P0, [UR5], R3 ;  /* 0x00000003ff0075a7 */ /* 0x000e640008001105 */
[----:B-1----:R-:W-:Y:S05]  /*24f0*/  @!P0 BRA `(.L_x_37) ;  /* 0x0000004c007c8947 */ /* 0x002fea0003800000 */
.L_x_123:
[----:B------:R-:W-:-:S04]  /*2500*/  UIADD3 UR6, UPT, UPT, UR6, 0x1, URZ ;  /* 0x0000000106067890 */ /* 0x000fc8000fffe0ff */
[----:B------:R-:W-:-:S04]  /*2510*/  UISETP.NE.AND UP0, UPT, UR6, 0x5, UPT ;  /* 0x000000050600788c */ /* 0x000fc8000bf05270 */
[----:B------:R-:W-:Y:S02]  /*2520*/  USEL UR7, URZ, 0x1, UP0 ;  /* 0x00000001ff077887 */ /* 0x000fe40008000000 */
[----:B------:R-:W-:-:S04]  /*2530*/  USEL UR6, UR6, URZ, UP0 ;  /* 0x000000ff06067287 */ /* 0x000fc80008000000 */
[----:B------:R-:W-:Y:S01]  /*2540*/  ULEA UR5, UR6, UR4, 0x3 ;  /* 0x0000000406057291 */ /* 0x000fe2000f8e18ff */
[----:B------:R-:W-:-:S04]  /*2550*/  LOP3.LUT R2, R2, UR7, RZ, 0x3c, !PT ;  /* 0x0000000702027c12 */ /* 0x000fc8000f8e3cff */
[----:B-1----:R-:W-:-:S04]  /*2560*/  SHF.L.U32 R3, R2, 0x1f, RZ ;  /* 0x0000001f02037819 */ /* 0x002fc800000006ff */
[----:B------:R-:W1:Y:S02]  /*2570*/  SYNCS.PHASECHK.TRANS64.TRYWAIT P0, [UR5], R3 ;  /* 0x00000003ff0075a7 */ /* 0x000e640008001105 */
[----:B-1----:R-:W-:Y:S05]  /*2580*/  @!P0 BRA `(.L_x_38) ;  /* 0x0000004c00708947 */ /* 0x002fea0003800000 */
.L_x_125:
        /* <DEDUP_REMOVED lines=9> */
.L_x_127:
[----:B------:R-:W-:-:S04]  /*2620*/  UIADD3 UR6, UPT, UPT, UR6, 0x1, URZ ;  /* 0x0000000106067890 */ /* 0x000fc8000fffe0ff */
[----:B------:R-:W-:-:S04]  /*2630*/  UISETP.NE.AND UP0, UPT, UR6, 0x5, UPT ;  /* 0x000000050600788c */ /* 0x000fc8000bf05270 */
[----:B------:R-:W-:Y:S02]  /*2640*/  USEL UR5, URZ, 0x1, UP0 ;  /* 0x00000001ff057887 */ /* 0x000fe40008000000 */
[----:B------:R-:W-:-:S04]  /*2650*/  USEL UR6, UR6, URZ, UP0 ;  /* 0x000000ff06067287 */ /* 0x000fc80008000000 */
[----:B------:R-:W-:Y:S01]  /*2660*/  ULEA UR6, UR6, UR4, 0x3 ;  /* 0x0000000406067291 */ /* 0x000fe2000f8e18ff */
[----:B------:R-:W-:-:S04]  /*2670*/  LOP3.LUT R2, R2, UR5, RZ, 0x3c, !PT ;  /* 0x0000000502027c12 */ /* 0x000fc8000f8e3cff */
[----:B------:R-:W-:Y:S01]  /*2680*/  SHF.L.U32 R2, R2, 0x1f, RZ ;  /* 0x0000001f02027819 */ /* 0x000fe200000006ff */
[----:B-1--4-:R-:W-:-:S07]  /*2690*/  IMAD.U32 R0, RZ, RZ, UR6 ;  /* 0x00000006ff007e24 */ /* 0x012fce000f8e00ff */
.L_x_40:
[----:B-1----:R1:W2:Y:S02]  /*26a0*/  SYNCS.PHASECHK.TRANS64.TRYWAIT P0, [R0+URZ], R2 ;  /* 0x00000002000075a7 */ /* 0x0022a400080011ff */
[----:B--2---:R-:W-:Y:S05]  /*26b0*/  @!P0 NANOSLEEP.SYNCS 0x989680 ;  /* 0x009896800000895d */ /* 0x004fea0003900000 */
[----:B------:R-:W2:Y:S02]  /*26c0*/  @!P0 SYNCS.PHASECHK.TRANS64 P0, [R0+URZ], R2 ;  /* 0x00000002000085a7 */ /* 0x000ea400080010ff */
[----:B--2---:R-:W-:Y:S05]  /*26d0*/  @P0 EXIT ;  /* 0x000000000000094d */ /* 0x004fea0003800000 */
[----:B------:R-:W-:Y:S05]  /*26e0*/  BRA `(.L_x_40) ;  /* 0xfffffffc00ec7947 */ /* 0x000fea000383ffff */
.L_x_17:
[----:B------:R-:W-:-:S04]  /*26f0*/  UISETP.NE.AND UP1, UPT, UR37, URZ, UPT ;  /* 0x000000ff2500728c */ /* 0x000fc8000bf25270 */
[----:B------:R-:W-:-:S09]  /*2700*/  UISETP.NE.OR UP1, UPT, UR8, 0x1, UP1 ;  /* 0x000000010800788c */ /* 0x000fd20008f25670 */
[----:B------:R-:W-:Y:S05]  /*2710*/  BRA.U UP1, `(.L_x_41) ;  /* 0x0000000501487547 */ /* 0x000fea000b800000 */
[----:B------:R-:W-:Y:S01]  /*2720*/  ISETP.NE.AND P2, PT, R2, RZ, PT ;  /* 0x000000ff0200720c */ /* 0x000fe20003f45270 */
[----:B------:R-:W-:Y:S01]  /*2730*/  IMAD.MOV.U32 R12, RZ, RZ, 0x1 ;  /* 0x00000001ff0c7424 */ /* 0x000fe200078e00ff */
[----:B------:R-:W-:Y:S02]  /*2740*/  CS2R R10, SRZ ;  /* 0x00000000000a7805 */ /* 0x000fe4000001ff00 */
[----:B------:R-:W-:Y:S01]  /*2750*/  CS2R R8, SRZ ;  /* 0x0000000000087805 */ /* 0x000fe2000001ff00 */
[----:B------:R-:W-:Y:S01]  /*2760*/  UMOV UR4, 0x400 ;  /* 0x0000040000047882 */ /* 0x000fe20000000000 */
[----:B------:R-:W-:Y:S01]  /*2770*/  UMOV UR6, URZ ;  /* 0x000000ff00067c82 */ /* 0x000fe20008000000 */
[----:B------:R-:W-:-:S12]  /*2780*/  ULEA UR37, UR37, UR4, 0x18 ;  /* 0x0000000425257291 */ /* 0x000fd8000f8ec0ff */
.L_x_45:
[----:B------:R-:W-:Y:S02]  /*2790*/  LEA R0, R8, UR37, 0x3 ;  /* 0x0000002508007c11 */ /* 0x000fe4000f8e18ff */
[----:B------:R-:W-:-:S03]  /*27a0*/  SHF.L.U32 R4, R9, 0x1f, RZ ;  /* 0x0000001f09047819 */ /* 0x000fc600000006ff */
[----:B------:R-:W-:Y:S01]  /*27b0*/  VIADD R5, R0, 0x100 ;  /* 0x0000010000057836 */ /* 0x000fe20000000000 */
[----:B------:R-:W1:Y:S02]  /*27c0*/  SYNCS.PHASECHK.TRANS64.TRYWAIT P0, [R0+URZ+0xf0], R4 ;  /* 0x0000f004000075a7 */ /* 0x000e6400080011ff */
[----:B-1----:R-:W-:Y:S05]  /*27d0*/  @!P0 BRA `(.L_x_42) ;  /* 0x0000004c000c8947 */ /* 0x002fea0003800000 */
.L_x_128:
[----:B------:R-:W-:Y:S01]  /*27e0*/  ULEA UR5, UR6, UR37, 0x3 ;  /* 0x0000002506057291 */ /* 0x000fe2000f8e18ff */
[----:B-1----:R-:W-:Y:S01]  /*27f0*/  PRMT R0, RZ, 0x654, R5 ;  /* 0x00000654ff007816 */ /* 0x002fe20000000005 */
[----:B------:R-:W-:Y:S01]  /*2800*/  @!P2 IMAD.MOV.U32 R4, RZ, RZ, 0x10 ;  /* 0x00000010ff04a424 */ /* 0x000fe200078e00ff */
[----:B------:R-:W-:Y:S01]  /*2810*/  SHF.L.U32 R5, R12, 0x1f, RZ ;  /* 0x0000001f0c057819 */ /* 0x000fe200000006ff */
[----:B------:R-:W-:Y:S01]  /*2820*/  UIADD3 UR4, UPT, UPT, UR5, 0x90, URZ ;  /* 0x0000009005047890 */ /* 0x000fe2000fffe0ff */
[----:B------:R1:W-:Y:S05]  /*2830*/  SYNCS.ARRIVE.TRANS64.RED.A1T0 RZ, [R0+URZ], RZ ;  /* 0x000000ff00ff79a7 */ /* 0x0003ea00081004ff */
[----:B------:R-:W-:Y:S01]  /*2840*/  IMAD.U32 R6, RZ, RZ, UR4 ;  /* 0x00000004ff067e24 */ /* 0x000fe2000f8e00ff */
[----:B------:R-:W2:Y:S04]  /*2850*/  SYNCS.PHASECHK.TRANS64.TRYWAIT P0, [UR5+0xa0], R5 ;  /* 0x0000a005ff0075a7 */ /* 0x000ea80008001105 */
[----:B------:R-:W-:Y:S01]  /*2860*/  PRMT R6, R2, 0x654, R6 ;  /* 0x0000065402067816 */ /* 0x000fe20000000006 */
[----:B-12---:R-:W-:Y:S06]  /*2870*/  @!P0 BRA `(.L_x_43) ;  /* 0x0000004800f88947 */ /* 0x006fec0003800000 */
.L_x_130:
[----:B------:R-:W-:Y:S01]  /*2880*/  ULEA UR4, UR6, UR37, 0x4 ;  /* 0x0000002506047291 */ /* 0x000fe2000f8e20ff */
[----:B------:R-:W-:Y:S01]  /*2890*/  SEL R3, R6, R3, !P2 ;  /* 0x0000000306037207 */ /* 0x000fe20005000000 */
[----:B------:R-:W-:Y:S01]  /*28a0*/  UIADD3 UR5, UPT, UPT, UR5, 0x90, URZ ;  /* 0x0000009005057890 */ /* 0x000fe2000fffe0ff */
[----:B-1----:R-:W-:Y:S01]  /*28b0*/  LEA R0, R11, UR37, 0x3 ;  /* 0x000000250b007c11 */ /* 0x002fe2000f8e18ff */
[----:B------:R-:W-:Y:S01]  /*28c0*/  UIADD3 UR4, UPT, UPT, UR4, 0x120, URZ ;  /* 0x0000012004047890 */ /* 0x000fe2000fffe0ff */
[----:B------:R1:W-:Y:S01]  /*28d0*/  @!P2 SYNCS.ARRIVE.TRANS64.RED RZ, [R3+URZ], R4 ;  /* 0x0000000403ffa9a7 */ /* 0x0003e200080004ff */
[----:B------:R-:W-:Y:S01]  /*28e0*/  UIADD3 UR6, UPT, UPT, UR6, 0x1, URZ ;  /* 0x0000000106067890 */ /* 0x000fe2000fffe0ff */
[----:B------:R-:W-:-:S03]  /*28f0*/  VIADD R8, R8, 0x1 ;  /* 0x0000000108087836 */ /* 0x000fc60000000000 */
[----:B------:R-:W-:Y:S02]  /*2900*/  UISETP.NE.AND UP0, UPT, UR6, 0x2, UPT ;  /* 0x000000020600788c */ /* 0x000fe4000bf05270 */
[----:B------:R-:W-:Y:S01]  /*2910*/  ISETP.NE.AND P0, PT, R8, 0x2, PT ;  /* 0x000000020800780c */ /* 0x000fe20003f05270 */
[----:B------:R-:W-:Y:S06]  /*2920*/  UGETNEXTWORKID.BROADCAST [UR4], [UR5] ;  /* 0x00000000040073ca */ /* 0x000fec0008000100 */
[----:B------:R-:W-:Y:S02]  /*2930*/  USEL UR4, URZ, 0x1, UP0 ;  /* 0x00000001ff047887 */ /* 0x000fe40008000000 */
[----:B------:R-:W-:-:S04]  /*2940*/  USEL UR6, UR6, URZ, UP0 ;  /* 0x000000ff06067287 */ /* 0x000fc80008000000 */
[----:B------:R-:W-:Y:S02]  /*2950*/  LOP3.LUT R12, R12, UR4, RZ, 0x3c, !PT ;  /* 0x000000040c0c7c12 */ /* 0x000fe4000f8e3cff */
[----:B-1----:R-:W-:-:S04]  /*2960*/  SHF.L.U32 R4, R10, 0x1f, RZ ;  /* 0x0000001f0a047819 */ /* 0x002fc800000006ff */
[----:B------:R-:W1:Y:S02]  /*2970*/  SYNCS.PHASECHK.TRANS64.TRYWAIT P1, [R0+URZ+0x90], R4 ;  /* 0x00009004000075a7 */ /* 0x000e6400080211ff */
[----:B-1----:R-:W-:Y:S05]  /*2980*/  @!P1 BRA `(.L_x_44) ;  /* 0x0000004800cc9947 */ /* 0x002fea0003800000 */
.L_x_131:
[C---:B-1----:R-:W-:Y:S01]  /*2990*/  LEA R4, R11.reuse, UR37, 0x4 ;  /* 0x000000250b047c11 */ /* 0x042fe2000f8e20ff */
[----:B------:R-:W-:Y:S01]  /*29a0*/  VIADD R0, R0, 0xa0 ;  /* 0x000000a000007836 */ /* 0x000fe20000000000 */
[----:B------:R-:W-:Y:S01]  /*29b0*/  SEL R8, R8, RZ, P0 ;  /* 0x000000ff08087207 */ /* 0x000fe20000000000 */
[----:B------:R-:W-:-:S03]  /*29c0*/  VIADD R11, R11, 0x1 ;  /* 0x000000010b0b7836 */ /* 0x000fc60000000000 */
[----:B------:R-:W1:Y:S01]  /*29d0*/  LDS.128 R4, [R4+0x120] ;  /* 0x0001200004047984 */ /* 0x000e620000000c00 */
[----:B------:R-:W-:Y:S02]  /*29e0*/  PRMT R0, RZ, 0x654, R0 ;  /* 0x00000654ff007816 */ /* 0x000fe40000000000 */
[C---:B------:R-:W-:Y:S01]  /*29f0*/  ISETP.NE.AND P1, PT, R11.reuse, 0x2, PT ;  /* 0x000000020b00780c */ /* 0x040fe20003f25270 */
[----:B------:R-:W-:Y:S01]  /*2a00*/  @!PT LDS RZ, [RZ] ;  /* 0x00000000fffff984 */ /* 0x000fe20000000800 */
[----:B------:R-:W-:Y:S01]  /*2a10*/  @!PT LDS RZ, [RZ] ;  /* 0x00000000fffff984 */ /* 0x000fe20000000800 */
[----:B------:R-:W-:Y:S01]  /*2a20*/  @!PT LDS RZ, [RZ] ;  /* 0x00000000fffff984 */ /* 0x000fe20000000800 */
[----:B------:R-:W-:Y:S01]  /*2a30*/  @!PT LDS RZ, [RZ] ;  /* 0x00000000fffff984 */ /* 0x000fe20000000800 */
[----:B------:R2:W-:Y:S06]  /*2a40*/  MEMBAR.ALL.CTA ;  /* 0x0000000000007992 */ /* 0x0005ec0000008000 */
[----:B--2---:R-:W2:Y:S01]  /*2a50*/  FENCE.VIEW.ASYNC.S ;  /* 0x00000000000073c6 */ /* 0x004ea20000000000 */
[----:B------:R-:W-:Y:S01]  /*2a60*/  SEL R11, R11, RZ, P1 ;  /* 0x000000ff0b0b7207 */ /* 0x000fe20000800000 */
[----:B--2---:R2:W-:Y:S01]  /*2a70*/  SYNCS.ARRIVE.TRANS64.RED.A1T0 RZ, [R0+URZ], RZ ;  /* 0x000000ff00ff79a7 */ /* 0x0045e200081004ff */
[----:B-1----:R-:W-:-:S02]  /*2a80*/  LOP3.LUT P3, RZ, R6, 0x1, RZ, 0xc0, !PT ;  /* 0x0000000106ff7812 */ /* 0x002fc4000786c0ff */
[----:B------:R-:W-:-:S04]  /*2a90*/  SEL R4, RZ, 0x1, P1 ;  /* 0x00000001ff047807 */ /* 0x000fc80000800000 */
[----:B------:R-:W-:Y:S02]  /*2aa0*/  LOP3.LUT R10, R10, R4, RZ, 0x3c, !PT ;  /* 0x000000040a0a7212 */ /* 0x000fe400078e3cff */
[----:B--2---:R-:W-:-:S04]  /*2ab0*/  SEL R0, RZ, 0x1, P0 ;  /* 0x00000001ff007807 */ /* 0x004fc80000000000 */
[----:B------:R-:W-:Y:S01]  /*2ac0*/  LOP3.LUT R9, R9, R0, RZ, 0x3c, !PT ;  /* 0x0000000009097212 */ /* 0x000fe200078e3cff */
[----:B------:R-:W-:Y:S06]  /*2ad0*/  @P3 BRA `(.L_x_45) ;  /* 0xfffffffc002c3947 */ /* 0x000fec000383ffff */
[----:B------:R-:W-:Y:S01]  /*2ae0*/  ULEA UR5, UR6, UR37, 0x3 ;  /* 0x0000002506057291 */ /* 0x000fe2000f8e18ff */
[----:B------:R-:W-:-:S08]  /*2af0*/  SHF.L.U32 R2, R12, 0x1f, RZ ;  /* 0x0000001f0c027819 */ /* 0x000fd000000006ff */
[----:B------:R-:W1:Y:S02]  /*2b00*/  SYNCS.PHASECHK.TRANS64 P0, [UR5+0xa0], R2 ;  /* 0x0000a002ff0075a7 */ /* 0x000e640008001005 */
[----:B-1----:R-:W-:Y:S05]  /*2b10*/  @P0 BRA `(.L_x_46) ;  /* 0x0000000000080947 */ /* 0x002fea0003800000 */
[----:B------:R-:W1:Y:S02]  /*2b20*/  SYNCS.PHASECHK.TRANS64.TRYWAIT P0, [UR5+0xa0], R2 ;  /* 0x0000a002ff0075a7 */ /* 0x000e640008001105 */
[----:B-1----:R-:W-:Y:S05]  /*2b30*/  @!P0 BRA `(.L_x_47) ;  /* 0x0000004800748947 */ /* 0x002fea0003800000 */
.L_x_46:
[----:B------:R-:W-:-:S04]  /*2b40*/  UIADD3 UR4, UPT, UPT, UR6, 0x1, URZ ;  /* 0x0000000106047890 */ /* 0x000fc8000fffe0ff */
[----:B------:R-:W-:-:S04]  /*2b50*/  UISETP.NE.AND UP0, UPT, UR4, 0x2, UPT ;  /* 0x000000020400788c */ /* 0x000fc8000bf05270 */
[----:B------:R-:W-:Y:S02]  /*2b60*/  USEL UR7, URZ, 0x1, UP0 ;  /* 0x00000001ff077887 */ /* 0x000fe40008000000 */
[----:B------:R-:W-:-:S04]  /*2b70*/  USEL UR4, UR4, URZ, UP0 ;  /* 0x000000ff04047287 */ /* 0x000fc80008000000 */
[----:B------:R-:W-:Y:S01]  /*2b80*/  ULEA UR4, UR4, UR37, 0x3 ;  /* 0x0000002504047291 */ /* 0x000fe2000f8e18ff */
[----:B-1----:R-:W-:-:S04]  /*2b90*/  LOP3.LUT R2, R12, UR7, RZ, 0x3c, !PT ;  /* 0x000000070c027c12 */ /* 0x002fc8000f8e3cff */
[----:B------:R-:W-:-:S04]  /*2ba0*/  SHF.L.U32 R0, R2, 0x1f, RZ ;  /* 0x0000001f02007819 */ /* 0x000fc800000006ff */
[----:B------:R-:W1:Y:S02]  /*2bb0*/  SYNCS.PHASECHK.TRANS64 P0, [UR4+0xa0], R0 ;  /* 0x0000a000ff0075a7 */ /* 0x000e640008001004 */
[----:B-1----:R-:W-:Y:S05]  /*2bc0*/  @P0 EXIT ;  /* 0x000000000000094d */ /* 0x002fea0003800000 */
[----:B------:R-:W-:Y:S02]  /*2bd0*/  SHF.L.U32 R2, R2, 0x1f, RZ ;  /* 0x0000001f02027819 */ /* 0x000fe400000006ff */
[----:B------:R-:W-:-:S07]  /*2be0*/  MOV R0, UR4 ;  /* 0x0000000400007c02 */ /* 0x000fce0008000f00 */
.L_x_48:
[----:B-1----:R1:W2:Y:S02]  /*2bf0*/  SYNCS.PHASECHK.TRANS64.TRYWAIT P0, [R0+URZ+0xa0], R2 ;  /* 0x0000a002000075a7 */ /* 0x0022a400080011ff */
[----:B--2---:R-:W-:Y:S05]  /*2c00*/  @!P0 NANOSLEEP.SYNCS 0x989680 ;  /* 0x009896800000895d */ /* 0x004fea0003900000 */
[----:B------:R-:W2:Y:S02]  /*2c10*/  @!P0 SYNCS.PHASECHK.TRANS64 P0, [R0+URZ+0xa0], R2 ;  /* 0x0000a002000085a7 */ /* 0x000ea400080010ff */
[----:B--2---:R-:W-:Y:S05]  /*2c20*/  @P0 EXIT ;  /* 0x000000000000094d */ /* 0x004fea0003800000 */
[----:B------:R-:W-:Y:S05]  /*2c30*/  BRA `(.L_x_48) ;  /* 0xfffffffc00ec7947 */ /* 0x000fea000383ffff */
.L_x_41:
[----:B------:R-:W-:-:S09]  /*2c40*/  UISETP.NE.AND UP1, UPT, UR8, URZ, UPT ;  /* 0x000000ff0800728c */ /* 0x000fd2000bf25270 */
[----:B------:R-:W-:Y:S05]  /*2c50*/  BRA.U UP1, `(.L_x_49) ;  /* 0x00000011013c7547 */ /* 0x000fea000b800000 */
[----:B------:R-:W-:Y:S01]  /*2c60*/  UMOV UR4, 0x40 ;  /* 0x0000004000047882 */ /* 0x000fe20000000000 */
[----:B------:R-:W-:Y:S01]  /*2c70*/  NOP ;  /* 0x0000000000007918 */ /* 0x000fe20000000000 */
[----:B------:R-:W-:Y:S01]  /*2c80*/  ULEA UR4, UR37, UR4, 0x18 ;  /* 0x0000000425047291 */ /* 0x000fe2000f8ec0ff */
[----:B------:R-:W-:Y:S02]  /*2c90*/  UMOV UR5, 0x400 ;  /* 0x0000040000057882 */ /* 0x000fe40000000000 */
[----:B------:R-:W-:-:S06]  /*2ca0*/  ULEA UR37, UR37, UR5, 0x18 ;  /* 0x0000000525257291 */ /* 0x000fcc000f8ec0ff */
[----:B------:R-:W1:Y:S02]  /*2cb0*/  LDS.U8 R0, [UR4+0x1c] ;  /* 0x00001c04ff007984 */ /* 0x000e640008000000 */
[----:B-1----:R-:W-:-:S13]  /*2cc0*/  ISETP.NE.AND P0, PT, R0, RZ, PT ;  /* 0x000000ff0000720c */ /* 0x002fda0003f05270 */
[----:B------:R-:W-:Y:S05]  /*2cd0*/  @P0 BRA `(.L_x_50) ;  /* 0x0000000000580947 */ /* 0x000fea0003800000 */
[----:B------:R-:W-:-:S13]  /*2ce0*/  ELECT P0, URZ, PT ;  /* 0x0000000000ff782f */ /* 0x000fda0003800000 */
[----:B------:R-:W-:Y:S05]  /*2cf0*/  @!P0 BRA `(.L_x_51) ;  /* 0x0000000000608947 */ /* 0x000fea0003800000 */
[----:B------:R-:W-:Y:S01]  /*2d00*/  UMOV UR5, 0x10 ;  /* 0x0000001000057882 */ /* 0x000fe20000000000 */
[----:B------:R-:W-:Y:S01]  /*2d10*/  HFMA2 R0, -RZ, RZ, 0, 5.9604644775390625e-08 ;  /* 0x00000001ff007431 */ /* 0x000fe200000001ff */
[----:B------:R-:W-:-:S03]  /*2d20*/  MOV R2, 0xffff ;  /* 0x0000ffff00027802 */ /* 0x000fc60000000f00 */
[----:B------:R-:W-:Y:S04]  /*2d30*/  DEPBAR.LE SB1, 0x36 ;  /* 0x00009d800000791a */ /* 0x000fe80000000000 */
[----:B------:R-:W1:Y:S02]  /*2d40*/  UTCATOMSWS.FIND_AND_SET.ALIGN UP0, UR5, UR5 ;  /* 0x00000005000575e3 */ /* 0x000e640008000800 */
[----:B-1----:R-:W-:Y:S01]  /*2d50*/  MOV R3, UR5 ;  /* 0x0000000500037c02 */ /* 0x002fe20008000f00 */
[----:B------:R-:W-:Y:S06]  /*2d60*/  BRA.U UP0, `(.L_x_52) ;  /* 0x0000000100187547 */ /* 0x000fec000b800000 */
.L_x_53:
[----:B------:R-:W-:Y:S05]  /*2d70*/  NANOSLEEP 0x64 ;  /* 0x000000640000795d */ /* 0x000fea0003800000 */
[----:B------:R-:W-:-:S05]  /*2d80*/  UMOV UR5, 0x10 ;  /* 0x0000001000057882 */ /* 0x000fca0000000000 */
[----:B------:R-:W-:Y:S04]  /*2d90*/  DEPBAR.LE SB1, 0x36 ;  /* 0x00009d800000791a */ /* 0x000fe80000000000 */
[----:B------:R-:W1:Y:S02]  /*2da0*/  UTCATOMSWS.FIND_AND_SET.ALIGN UP0, UR5, UR5 ;  /* 0x00000005000575e3 */ /* 0x000e640008000800 */
[----:B-1----:R-:W-:Y:S01]  /*2db0*/  MOV R3, UR5 ;  /* 0x0000000500037c02 */ /* 0x002fe20008000f00 */
[----:B------:R-:W-:Y:S05]  /*2dc0*/  BRA.U !UP0, `(.L_x_53) ;  /* 0xfffffffd08e87547 */ /* 0x000fea000b83ffff */
.L_x_52:
[-C--:B------:R-:W-:Y:S02]  /*2dd0*/  SHF.L.U32 R2, R2, R3.reuse, RZ ;  /* 0x0000000302027219 */ /* 0x080fe400000006ff */
[----:B------:R-:W-:Y:S01]  /*2de0*/  SHF.L.U32 R0, R0, R3, RZ ;  /* 0x0000000300007219 */ /* 0x000fe200000006ff */
[----:B------:R-:W-:Y:S02]  /*2df0*/  IMAD.SHL.U32 R3, R3, 0x20, RZ ;  /* 0x0000002003037824 */ /* 0x000fe400078e00ff */
[----:B------:R1:W-:Y:S04]  /*2e00*/  ATOMS.OR RZ, [UR4+0x14], R2 ;  /* 0x00001402ffff798c */ /* 0x0003e8000b000004 */
[----:B------:R1:W-:Y:S04]  /*2e10*/  ATOMS.OR RZ, [UR4+0x18], R0 ;  /* 0x00001800ffff798c */ /* 0x0003e8000b000004 */
[----:B------:R1:W-:Y:S01]  /*2e20*/  STS [UR37+0x140], R3 ;  /* 0x00014003ff007988 */ /* 0x0003e20008000825 */
[----:B------:R-:W-:Y:S05]  /*2e30*/  BRA `(.L_x_51) ;  /* 0x0000000000107947 */ /* 0x000fea0003800000 */
.L_x_50:
[----:B------:R-:W-:Y:S02]  /*2e40*/  MOV R0, 0xffffffff ;  /* 0xffffffff00007802 */ /* 0x000fe40000000f00 */
[----:B------:R-:W-:-:S03]  /*2e50*/  MOV R2, 0x2e80 ;  /* 0x00002e8000027802 */ /* 0x000fc60000000f00 */
[----:B------:R1:W-:Y:S04]  /*2e60*/  STS [UR37+0x140], R0 ;  /* 0x00014000ff007988 */ /* 0x0003e80008000825 */
[----:B-1-3-5:R-:W-:Y:S05]  /*2e70*/  CALL.REL.NOINC `($__internal_1_$__cuda_sm10x_tcgen05_guardrail_trap_phase_invalid_during_alloc) ;  /* 0x0000004c00487944 */ /* 0x02afea0003c00000 */
.L_x_51:
[----:B------:R-:W-:Y:S05]  /*2e80*/  WARPSYNC.ALL ;  /* 0x0000000000007948 */ /* 0x000fea0003800000 */
[----:B------:R-:W2:Y:S01]  /*2e90*/  S2UR UR5, SR_CgaCtaId ;  /* 0x00000000000579c3 */ /* 0x000ea20000008800 */
[----:B------:R-:W-:Y:S01]  /*2ea0*/  UMOV UR4, 0x400 ;  /* 0x0000040000047882 */ /* 0x000fe20000000000 */
[----:B------:R-:W-:-:S06]  /*2eb0*/  NOP ;  /* 0x0000000000007918 */ /* 0x000fcc0000000000 */
[----:B------:R-:W-:Y:S06]  /*2ec0*/  BAR.ARV 0x6, 0xa0 ;  /* 0x0182800000007b1d */ /* 0x000fec0000002000 */
[----:B------:R-:W4:Y:S01]  /*2ed0*/  LDCU UR7, c[0x0][0x38c] ;  /* 0x00007180ff0777ac */ /* 0x000f220008000800 */
[----:B------:R-:W-:Y:S01]  /*2ee0*/  IMAD.MOV.U32 R11, RZ, RZ, 0x1 ;  /* 0x00000001ff0b7424 */ /* 0x000fe200078e00ff */
[----:B------:R-:W-:Y:S01]  /*2ef0*/  CS2R R8, SRZ ;  /* 0x0000000000087805 */ /* 0x000fe2000001ff00 */
[----:B------:R-:W-:Y:S01]  /*2f00*/  IMAD.MOV.U32 R10, RZ, RZ, RZ ;  /* 0x000000ffff0a7224 */ /* 0x000fe200078e00ff */
[----:B------:R-:W3:Y:S01]  /*2f10*/  LDCU UR6, c[0x0][0x38c] ;  /* 0x00007180ff0677ac */ /* 0x000ee20008000800 */
[----:B------:R-:W-:Y:S01]  /*2f20*/  UMOV UR15, URZ ;  /* 0x000000ff000f7c82 */ /* 0x000fe20008000000 */
[----:B------:R-:W-:Y:S01]  /*2f30*/  UMOV UR14, URZ ;  /* 0x000000ff000e7c82 */ /* 0x000fe20008000000 */
[----:B--2---:R-:W-:Y:S01]  /*2f40*/  ULEA UR5, UR5, UR4, 0x18 ;  /* 0x0000000405057291 */ /* 0x004fe2000f8ec0ff */
[----:B------:R-:W-:Y:S01]  /*2f50*/  UMOV UR32, 0x0 ;  /* 0x0000000000207882 */ /* 0x000fe20000000000 */
[----:B------:R-:W-:-:S02]  /*2f60*/  UMOV UR33, 0x4100490 ;  /* 0x0410049000217882 */ /* 0x000fc40000000000 */
[----:B------:R-:W-:Y:S02]  /*2f70*/  UIADD3 UR9, UPT, UPT, UR5, 0x3400, URZ ;  /* 0x0000340005097890 */ /* 0x000fe4000fffe0ff */
[----:B------:R-:W-:Y:S02]  /*2f80*/  UIADD3 UR10, UPT, UPT, UR5, 0x17400, URZ ;  /* 0x00017400050a7890 */ /* 0x000fe4000fffe0ff */
[----:B----4-:R-:W-:Y:S01]  /*2f90*/  UIADD3 UR7, UPT, UPT, UR7, 0x7f, URZ ;  /* 0x0000007f07077890 */ /* 0x010fe2000fffe0ff */
[----:B-1----:R-:W1:Y:S01]  /*2fa0*/  LDS R0, [UR5+0x140] ;  /* 0x00014005ff007984 */ /* 0x002e620008000800 */
[----:B------:R-:W-:Y:S02]  /*2fb0*/  USHF.R.U32.HI UR9, URZ, 0x4, UR9 ;  /* 0x00000004ff097899 */ /* 0x000fe40008011609 */
[----:B------:R-:W-:Y:S02]  /*2fc0*/  USHF.R.S32.HI UR4, URZ, 0x1f, UR7 ;  /* 0x0000001fff047899 */ /* 0x000fe40008011407 */
[----:B------:R-:W-:-:S02]  /*2fd0*/  USHF.R.U32.HI UR10, URZ, 0x4, UR10 ;  /* 0x00000004ff0a7899 */ /* 0x000fc4000801160a */
[----:B------:R-:W-:Y:S02]  /*2fe0*/  ULEA.HI UR4, UR4, UR7, URZ, 0x7 ;  /* 0x0000000704047291 */ /* 0x000fe4000f8f38ff */
[----:B------:R-:W-:Y:S02]  /*2ff0*/  ULOP3.LUT UR9, UR9, 0x3fff, URZ, 0xc0, !UPT ;  /* 0x00003fff09097892 */ /* 0x000fe4000f8ec0ff */
[----:B------:R-:W-:Y:S02]  /*3000*/  USHF.R.S32.HI UR4, URZ, 0x7, UR4 ;  /* 0x00000007ff047899 */ /* 0x000fe40008011404 */
[----:B------:R-:W-:Y:S02]  /*3010*/  ULOP3.LUT UR10, UR10, 0x3fff, URZ, 0xc0, !UPT ;  /* 0x00003fff0a0a7892 */ /* 0x000fe4000f8ec0ff */
[----:B------:R-:W-:Y:S01]  /*3020*/  UISETP.LT.AND UP0, UPT, UR4, 0x1, UPT ;  /* 0x000000010400788c */ /* 0x000fe2000bf01270 */
[----:B------:R-:W-:Y:S01]  /*3030*/  UMOV UR30, 0x0 ;  /* 0x00000000001e7882 */ /* 0x000fe20000000000 */
[----:B------:R-:W-:-:S02]  /*3040*/  UMOV UR31, 0x4100490 ;  /* 0x04100490001f7882 */ /* 0x000fc40000000000 */
[----:B------:R-:W-:Y:S01]  /*3050*/  USEL UR8, UR4, 0x1, !UP0 ;  /* 0x0000000104087887 */ /* 0x000fe2000c000000 */
[----:B------:R-:W-:Y:S01]  /*3060*/  UMOV UR28, 0x0 ;  /* 0x00000000001c7882 */ /* 0x000fe20000000000 */
[----:B------:R-:W-:Y:S01]  /*3070*/  UMOV UR29, 0x4100490 ;  /* 0x04100490001d7882 */ /* 0x000fe20000000000 */
[----:B------:R-:W-:Y:S01]  /*3080*/  UMOV UR26, 0x0 ;  /* 0x00000000001a7882 */ /* 0x000fe20000000000 */
[----:B------:R-:W-:Y:S01]  /*3090*/  UMOV UR27, 0x4100490 ;  /* 0x04100490001b7882 */ /* 0x000fe20000000000 */
[----:B------:R-:W-:Y:S01]  /*30a0*/  UMOV UR24, 0x0 ;  /* 0x0000000000187882 */ /* 0x000fe20000000000 */
[----:B------:R-:W-:Y:S01]  /*30b0*/  UMOV UR25, 0x4100490 ;  /* 0x0410049000197882 */ /* 0x000fe20000000000 */
[----:B------:R-:W-:Y:S01]  /*30c0*/  UMOV UR22, 0x0 ;  /* 0x0000000000167882 */ /* 0x000fe20000000000 */
[----:B------:R-:W-:Y:S01]  /*30d0*/  UMOV UR23, 0x4100490 ;  /* 0x0410049000177882 */ /* 0x000fe20000000000 */
[----:B------:R-:W-:Y:S02]  /*30e0*/  ULOP3.LUT UR9, UR9, 0x10000, URZ, 0xfc, !UPT ;  /* 0x0001000009097892 */ /* 0x000fe4000f8efcff */
[----:B------:R-:W-:-:S02]  /*30f0*/  ULOP3.LUT UR10, UR10, 0x10000, URZ, 0xfc, !UPT ;  /* 0x000100000a0a7892 */ /* 0x000fc4000f8efcff */
[----:B------:R-:W-:Y:S02]  /*3100*/  UIADD3 UR8, UPT, UPT, -UR8, URZ, URZ ;  /* 0x000000ff08087290 */ /* 0x000fe4000fffe1ff */
[----:B---3--:R-:W-:Y:S01]  /*3110*/  UISETP.GE.AND UP3, UPT, UR6, 0x1, UPT ;  /* 0x000000010600788c */ /* 0x008fe2000bf66270 */
[----:B------:R-:W-:Y:S01]  /*3120*/  UMOV UR20, 0x0 ;  /* 0x0000000000147882 */ /* 0x000fe20000000000 */
[----:B------:R-:W-:Y:S01]  /*3130*/  UMOV UR21, 0x4100490 ;  /* 0x0410049000157882 */ /* 0x000fe20000000000 */
[----:B------:R-:W-:Y:S01]  /*3140*/  UMOV UR18, 0x0 ;  /* 0x0000000000127882 */ /* 0x000fe20000000000 */
[----:B-1----:R-:W-:Y:S01]  /*3150*/  R2UR UR16, R0 ;  /* 0x00000000001072ca */ /* 0x002fe200000e0000 */
[----:B------:R-:W-:-:S14]  /*3160*/  UMOV UR19, 0x4100490 ;  /* 0x0410049000137882 */ /* 0x000fdc0000000000 */
.L_x_60:
[----:B------:R-:W-:Y:S02]  /*3170*/  LEA R0, R10, UR5, 0x3 ;  /* 0x000000050a007c11 */ /* 0x000fe4000f8e18ff */
[----:B------:R-:W-:Y:S02]  /*3180*/  SHF.L.U32 R2, R9, 0x1f, RZ ;  /* 0x0000001f09027819 */ /* 0x000fe400000006ff */
[----:B------:R-:W-:Y:S01]  /*3190*/  PLOP3.LUT P0, PT, PT, PT, UP3, 0x80, 0x8 ;  /* 0x000000000008781c */ /* 0x000fe20003f0f038 */
[----:B------:R-:W-:Y:S01]  /*31a0*/  VIADD R3, R0, 0xa0 ;  /* 0x000000a000037836 */ /* 0x000fe20000000000 */
[----:B-1----:R-:W1:Y:S02]  /*31b0*/  SYNCS.PHASECHK.TRANS64.TRYWAIT P1, [R0+URZ+0x90], R2 ;  /* 0x00009002000075a7 */ /* 0x002e6400080211ff */
[----:B-1-3--:R-:W-:Y:S09]  /*31c0*/  @!P1 BRA `(.L_x_54) ;  /* 0x0000004000e89947 */ /* 0x00aff20003800000 */
.L_x_133:
[----:B------:R-:W-:Y:S01]  /*31d0*/  LEA R4, R10, UR5, 0x4 ;  /* 0x000000050a047c11 */ /* 0x000fe2000f8e20ff */
[----:B------:R-:W-:Y:S01]  /*31e0*/  @UP3 ULEA UR7, UR14, UR5, 0x3 ;  /* 0x000000050e073291 */ /* 0x000fe2000f8e18ff */
[----:B------:R-:W-:Y:S01]  /*31f0*/  PLOP3.LUT P2, PT, PT, PT, PT, 0x80, 0x8 ;  /* 0x000000000008781c */ /* 0x000fe20003f4f070 */
[----:B------:R-:W-:Y:S01]  /*3200*/  ULEA UR6, UR15, UR5, 0x3 ;  /* 0x000000050f067291 */ /* 0x000fe2000f8e18ff */
[----:B------:R-:W-:Y:S01]  /*3210*/  PRMT R3, RZ, 0x654, R3 ;  /* 0x00000654ff037816 */ /* 0x000fe20000000003 */
[----:B------:R-:W-:Y:S01]  /*3220*/  ULEA.HI UR11, UR15, UR15, URZ, 0x1 ;  /* 0x0000000f0f0b7291 */ /* 0x000fe2000f8f08ff */
[----:B------:R-:W2:Y:S01]  /*3230*/  LDS.128 R4, [R4+0x120] ;  /* 0x0001200004047984 */ /* 0x000ea20000000c00 */
[----:B-1----:R-:W-:Y:S02]  /*3240*/  @P0 SHF.L.U32 R2, R8, 0x1f, RZ ;  /* 0x0000001f08020819 */ /* 0x002fe400000006ff */
[----:B------:R-:W-:Y:S01]  /*3250*/  SHF.L.U32 R0, R11, 0x1f, RZ ;  /* 0x0000001f0b007819 */ /* 0x000fe200000006ff */
[----:B------:R-:W-:Y:S01]  /*3260*/  @!PT LDS RZ, [RZ] ;  /* 0x00000000fffff984 */ /* 0x000fe20000000800 */
[----:B------:R-:W-:Y:S01]  /*3270*/  @!PT LDS RZ, [RZ] ;  /* 0x00000000fffff984 */ /* 0x000fe20000000800 */
[----:B------:R-:W-:Y:S01]  /*3280*/  @!PT LDS RZ, [RZ] ;  /* 0x00000000fffff984 */ /* 0x000fe20000000800 */
[----:B------:R-:W-:Y:S01]  /*3290*/  @!PT LDS RZ, [RZ] ;  /* 0x00000000fffff984 */ /* 0x000fe20000000800 */
[----:B------:R1:W-:Y:S06]  /*32a0*/  MEMBAR.ALL.CTA ;  /* 0x0000000000007992 */ /* 0x0003ec0000008000 */
[----:B-1----:R-:W1:Y:S02]  /*32b0*/  FENCE.VIEW.ASYNC.S ;  /* 0x00000000000073c6 */ /* 0x002e640000000000 */
[----:B-1----:R1:W-:Y:S01]  /*32c0*/  SYNCS.ARRIVE.TRANS64.RED.A1T0 RZ, [R3+URZ], RZ ;  /* 0x000000ff03ff79a7 */ /* 0x0023e200081004ff */
[----:B------:R1:W3:Y:S01]  /*32d0*/  @P0 SYNCS.PHASECHK.TRANS64.TRYWAIT P2, [UR7], R2 ;  /* 0x00000002ff0005a7 */ /* 0x0002e20008041107 */
[----:B------:R-:W-:-:S02]  /*32e0*/  USHF.L.U32 UR7, UR11, 0x5, URZ ;  /* 0x000000050b077899 */ /* 0x000fc400080006ff */
[----:B------:R-:W-:Y:S01]  /*32f0*/  ULOP3.LUT UR11, UR11, 0xffe, URZ, 0xc0, !UPT ;  /* 0x00000ffe0b0b7892 */ /* 0x000fe2000f8ec0ff */
[----:B--2---:R-:W-:Y:S01]  /*3300*/  LOP3.LUT P1, RZ, R6, 0x1, RZ, 0xc0, !PT ;  /* 0x0000000106ff7812 */ /* 0x004fe2000782c0ff */
[----:B------:R-:W-:Y:S02]  /*3310*/  ULOP3.LUT UR7, UR7, 0xffffffc0, URZ, 0xc0, !UPT ;  /* 0xffffffc007077892 */ /* 0x000fe4000f8ec0ff */
[----:B------:R-:W-:Y:S02]  /*3320*/  UIADD3 UR11, UPT, UPT, -UR11, UR15, URZ ;  /* 0x0000000f0b0b7290 */ /* 0x000fe4000fffe1ff */
[----:B------:R-:W-:-:S04]  /*3330*/  UIADD3 UR7, UPT, UPT, UR16, UR7, URZ ;  /* 0x0000000710077290 */ /* 0x000fc8000fffe0ff */
[----:B------:R-:W-:Y:S01]  /*3340*/  ULEA UR7, UR11, UR7, 0x14 ;  /* 0x000000070b077291 */ /* 0x000fe2000f8ea0ff */
[----:B------:R-:W2:Y:S02]  /*3350*/  SYNCS.PHASECHK.TRANS64.TRYWAIT P0, [UR6+0xd0], R0 ;  /* 0x0000d000ff0075a7 */ /* 0x000ea40008001106 */
[----:B-123--:R-:W-:Y:S09]  /*3360*/  @!P0 BRA `(.L_x_55) ;  /* 0x0000004000948947 */ /* 0x00eff20003800000 */
.L_x_135:
[----:B------:R-:W-:Y:S01]  /*3370*/  IADD3 R10, PT, PT, R10, 0x1, RZ ;  /* 0x000000010a0a7810 */ /* 0x000fe20007ffe0ff */
[----:B------:R-:W-:Y:S06]  /*3380*/  BRA.U !UP3, `(.L_x_56) ;  /* 0x000000050b107547 */ /* 0x000fec000b800000 */
[----:B------:R-:W-:Y:S01]  /*3390*/  UPLOP3.LUT UP4, UPT, UPT, UPT, UPT, 0x40, 0x4 ;  /* 0x000000000004789c */ /* 0x000fe20003f8e870 */
[----:B------:R-:W-:Y:S01]  /*33a0*/  UMOV UR13, UR8 ;  /* 0x00000008000d7c82 */ /* 0x000fe20008000000 */
[----:B------:R-:W-:Y:S01]  /*33b0*/  UMOV UR12, UR4 ;  /* 0x00000004000c7c82 */ /* 0x000fe20008000000 */
[----:B------:R-:W-:-:S08]  /*33c0*/  UMOV UR17, UR14 ;  /* 0x0000000e00117c82 */ /* 0x000fd00008000000 */
.L_x_59:
[----:B------:R-:W-:Y:S02]  /*33d0*/  UIADD3 UR13, UPT, UPT, UR13, 0x1, URZ ;  /* 0x000000010d0d7890 */ /* 0x000fe4000fffe0ff */
[----:B--2---:R-:W-:Y:S02]  /*33e0*/  ULEA UR11, UR17, UR5, 0x3 ;  /* 0x00000005110b7291 */ /* 0x004fe4000f8e18ff */
[----:B------:R-:W-:Y:S01]  /*33f0*/  UISETP.NE.AND UP0, UPT, UR13, URZ, UPT ;  /* 0x000000ff0d00728c */ /* 0x000fe2000bf05270 */
[----:B---3--:R-:W-:Y:S10]  /*3400*/  @P2 BRA `(.L_x_57) ;  /* 0x00000000000c2947 */ /* 0x008ff40003800000 */
[----:B-1----:R-:W-:Y:S04]  /*3410*/  SHF.L.U32 R2, R8, 0x1f, RZ ;  /* 0x0000001f08027819 */ /* 0x002fe800000006ff */
[----:B------:R-:W1:Y:S02]  /*3420*/  SYNCS.PHASECHK.TRANS64.TRYWAIT P0, [UR11], R2 ;  /* 0x00000002ff0075a7 */ /* 0x000e64000800110b */
[----:B-1----:R-:W-:Y:S05]  /*3430*/  @!P0 BRA `(.L_x_58) ;  /* 0x0000004000788947 */ /* 0x002fea0003800000 */
.L_x_57:
[----:B------:R-:W-:Y:S01]  /*3440*/  UISETP.NE.AND UP1, UPT, UR12, 0x1, UPT ;  /* 0x000000010c00788c */ /* 0x000fe2000bf25270 */
[----:B------:R-:W-:Y:S01]  /*3450*/  PLOP3.LUT P2, PT, PT, PT, PT, 0x80, 0x8 ;  /* 0x000000000008781c */ /* 0x000fe20003f4f070 */
[----:B------:R-:W-:Y:S02]  /*3460*/  UIADD3 UR14, UPT, UPT, UR17, 0x1, URZ ;  /* 0x00000001110e7890 */ /* 0x000fe4000fffe0ff */
[----:B------:R-:W-:Y:S02]  /*3470*/  ULEA UR64, UR17, UR10, 0xa ;  /* 0x0000000a11407291 */ /* 0x000fe4000f8e50ff */
[----:B------:R-:W-:Y:S01]  /*3480*/  UISETP.NE.AND UP2, UPT, UR14, 0x5, UPT ;  /* 0x000000050e00788c */ /* 0x000fe2000bf45270 */
[----:B------:R-:W-:Y:S01]  /*3490*/  PLOP3.LUT P0, PT, PT, PT, UP1, 0x80, 0x8 ;  /* 0x000000000008781c */ /* 0x000fe20003f0f018 */
[----:B------:R-:W-:Y:S02]  /*34a0*/  ULEA UR62, UR17, UR9, 0xa ;  /* 0x00000009113e7291 */ /* 0x000fe4000f8e50ff */
[----:B------:R-:W-:Y:S02]  /*34b0*/  USEL UR35, URZ, 0x1, UP2 ;  /* 0x00000001ff237887 */ /* 0x000fe40009000000 */
[----:B------:R-:W-:Y:S02]  /*34c0*/  USEL UR14, UR14, URZ, UP2 ;  /* 0x000000ff0e0e7287 */ /* 0x000fe40009000000 */
[----:B------:R-:W-:Y:S02]  /*34d0*/  UIADD3 UR60, UPT, UPT, UR64, 0x2, URZ ;  /* 0x00000002403c7890 */ /* 0x000fe4000fffe0ff */
[----:B------:R-:W-:Y:S01]  /*34e0*/  @UP1 ULEA UR34, UR14, UR5, 0x3 ;  /* 0x000000050e221291 */ /* 0x000fe2000f8e18ff */
[----:B------:R-:W-:Y:S01]  /*34f0*/  LOP3.LUT R8, R8, UR35, RZ, 0x3c, !PT ;  /* 0x0000002308087c12 */ /* 0x000fe2000f8e3cff */
[----:B------:R-:W-:Y:S02]  /*3500*/  UIADD3 UR58, UPT, UPT, UR62, 0x2, URZ ;  /* 0x000000023e3a7890 */ /* 0x000fe4000fffe0ff */
[----:B------:R-:W-:Y:S01]  /*3510*/  UIADD3 UR56, UPT, UPT, UR64, 0x4, URZ ;  /* 0x0000000440387890 */ /* 0x000fe2000fffe0ff */
[----:B-1----:R-:W-:Y:S01]  /*3520*/  @P0 SHF.L.U32 R0, R8, 0x1f, RZ ;  /* 0x0000001f08000819 */ /* 0x002fe200000006ff */
[----:B------:R-:W-:Y:S02]  /*3530*/  UIADD3 UR54, UPT, UPT, UR62, 0x4, URZ ;  /* 0x000000043e367890 */ /* 0x000fe4000fffe0ff */
[----:B------:R-:W-:Y:S01]  /*3540*/  UIADD3 UR52, UPT, UPT, UR64, 0x6, URZ ;  /* 0x0000000640347890 */ /* 0x000fe2000fffe0ff */
[----:B------:R2:W3:Y:S01]  /*3550*/  @P0 SYNCS.PHASECHK.TRANS64.TRYWAIT P2, [UR34], R0 ;  /* 0x00000000ff0005a7 */ /* 0x0004e20008041122 */
[----:B------:R-:W-:Y:S02]  /*3560*/  UIADD3 UR50, UPT, UPT, UR62, 0x6, URZ ;  /* 0x000000063e327890 */ /* 0x000fe4000fffe0ff */
        /* <DEDUP_REMOVED lines=9> */
[----:B------:R-:W-:Y:S01]  /*3600*/  UIADD3 UR12, UPT, UPT, UR12, -0x1, URZ ;  /* 0xffffffff0c0c7890 */ /* 0x000fe2000fffe0ff */
[----:B------:R-:W-:Y:S01]  /*3610*/  UMOV UR65, 0x40004040 ;  /* 0x4000404000417882 */ /* 0x000fe20000000000 */
[----:B------:R-:W-:Y:S01]  /*3620*/  UMOV UR63, 0x40004040 ;  /* 0x40004040003f7882 */ /* 0x000fe20000000000 */
[----:B------:R-:W-:Y:S01]  /*3630*/  UMOV UR61, 0x40004040 ;  /* 0x40004040003d7882 */ /* 0x000fe20000000000 */
[----:B------:R2:W-:Y:S01]  /*3640*/  UTCHMMA gdesc[UR62], gdesc[UR64], tmem[UR7], tmem[UR32], idesc[UR33], UP4 ;  /* 0x00ff20403e0075ea */ /* 0x0005e2000a000007 */
[----:B------:R-:W-:Y:S01]  /*3650*/  UPLOP3.LUT UP4, UPT, UPT, UPT, UPT, 0x80, 0x8 ;  /* 0x000000000008789c */ /* 0x000fe20003f8f070 */
[----:B------:R-:W-:Y:S01]  /*3660*/  UMOV UR59, 0x40004040 ;  /* 0x40004040003b7882 */ /* 0x000fe20000000000 */
[----:B------:R-:W-:Y:S01]  /*3670*/  UMOV UR57, 0x40004040 ;  /* 0x4000404000397882 */ /* 0x000fe20000000000 */
[----:B------:R2:W-:Y:S01]  /*3680*/  UTCHMMA gdesc[UR58], gdesc[UR60], tmem[UR7], tmem[UR30], idesc[UR31], UPT ;  /* 0x00ff1e3c3a0075ea */ /* 0x0005e2000b800007 */
        /* <DEDUP_REMOVED lines=14> */
[----:B------:R-:W-:Y:S01]  /*3770*/  UMOV UR35, 0x40004040 ;  /* 0x4000404000237882 */ /* 0x000fe20000000000 */
[----:B------:R2:W-:Y:S01]  /*3780*/  UTCHMMA gdesc[UR38], gdesc[UR40], tmem[UR7], tmem[UR20], idesc[UR21], UPT ;  /* 0x00ff1428260075ea */ /* 0x0005e2000b800007 */
[----:B------:R2:W-:Y:S01]  /*3790*/  UTCHMMA gdesc[UR34], gdesc[UR36], tmem[UR7], tmem[UR18], idesc[UR19], UPT ;  /* 0x00ff1224220075ea */ /* 0x0005e2000b800007 */
[----:B------:R2:W-:Y:S01]  /*37a0*/  UTCBAR [UR11], URZ ;  /* 0x000000ff0b0073e9 */ /* 0x0005e200080000ff */
[----:B------:R-:W-:Y:S01]  /*37b0*/  UMOV UR17, UR14 ;  /* 0x0000000e00117c82 */ /* 0x000fe20008000000 */
[----:B------:R-:W-:Y:S05]  /*37c0*/  BRA.U UP0, `(.L_x_59) ;  /* 0xfffffffd00007547 */ /* 0x000fea000b83ffff */
.L_x_56:
[----:B------:R-:W-:Y:S01]  /*37d0*/  UIADD3 UR15, UPT, UPT, UR15, 0x1, URZ ;  /* 0x000000010f0f7890 */ /* 0x000fe2000fffe0ff */
[C---:B------:R-:W-:Y:S01]  /*37e0*/  ISETP.NE.AND P0, PT, R10.reuse, 0x2, PT ;  /* 0x000000020a00780c */ /* 0x040fe20003f05270 */
[----:B--2---:R-:W-:Y:S02]  /*37f0*/  UIADD3 UR7, UPT, UPT, UR6, 0xb0, URZ ;  /* 0x000000b006077890 */ /* 0x004fe4000fffe0ff */
[----:B------:R-:W-:Y:S01]  /*3800*/  UISETP.NE.AND UP0, UPT, UR15, 0x4, UPT ;  /* 0x000000040f00788c */ /* 0x000fe2000bf05270 */
[----:B-1----:R-:W-:Y:S02]  /*3810*/  SEL R0, RZ, 0x1, P0 ;  /* 0x00000001ff007807 */ /* 0x002fe40000000000 */
[----:B------:R-:W-:Y:S01]  /*3820*/  SEL R10, R10, RZ, P0 ;  /* 0x000000ff0a0a7207 */ /* 0x000fe20000000000 */
[----:B------:R-:W-:Y:S01]  /*3830*/  USEL UR6, URZ, 0x1, UP0 ;  /* 0x00000001ff067887 */ /* 0x000fe20008000000 */
[----:B------:R-:W-:Y:S01]  /*3840*/  LOP3.LUT R9, R9, R0, RZ, 0x3c, !PT ;  /* 0x0000000009097212 */ /* 0x000fe200078e3cff */
[----:B------:R-:W-:Y:S01]  /*3850*/  USEL UR15, UR15, URZ, UP0 ;  /* 0x000000ff0f0f7287 */ /* 0x000fe20008000000 */
[----:B------:R1:W-:Y:S03]  /*3860*/  UTCBAR [UR7], URZ ;  /* 0x000000ff070073e9 */ /* 0x0003e600080000ff */
[----:B------:R-:W-:Y:S01]  /*3870*/  LOP3.LUT R11, R11, UR6, RZ, 0x3c, !PT ;  /* 0x000000060b0b7c12 */ /* 0x000fe2000f8e3cff */
[----:B------:R-:W-:Y:S07]  /*3880*/  @P1 BRA `(.L_x_60) ;  /* 0xfffffff800381947 */ /* 0x000fee000383ffff */
[----:B------:R-:W2:Y:S01]  /*3890*/  S2UR UR4, SR_CgaCtaId ;  /* 0x00000000000479c3 */ /* 0x000ea20000008800 */
[----:B------:R-:W-:Y:S01]  /*38a0*/  ELECT P0, URZ, PT ;  /* 0x0000000000ff782f */ /* 0x000fe20003800000 */
[----:B------:R-:W-:Y:S01]  /*38b0*/  IMAD.MOV.U32 R0, RZ, RZ, 0x1 ;  /* 0x00000001ff007424 */ /* 0x000fe200078e00ff */
[----:B------:R-:W-:Y:S01]  /*38c0*/  UIADD3 UR5, UPT, UPT, UR5, 0xd0, URZ ;  /* 0x000000d005057890 */ /* 0x000fe2000fffe0ff */
[----:B------:R-:W-:Y:S01]  /*38d0*/  SHF.L.U32 R2, R11, 0x1f, RZ ;  /* 0x0000001f0b027819 */ /* 0x000fe200000006ff */
[----:B------:R-:W-:-:S03]  /*38e0*/  UMOV UR6, 0x40 ;  /* 0x0000004000067882 */ /* 0x000fc60000000000 */
[----:B------:R-:W-:Y:S01]  /*38f0*/  UVIRTCOUNT.DEALLOC.SMPOOL 0x80 ;  /* 0x000000800000784c */ /* 0x000fe20000000000 */
[----:B--2---:R-:W-:Y:S02]  /*3900*/  ULEA UR4, UR4, UR6, 0x18 ;  /* 0x0000000604047291 */ /* 0x004fe4000f8ec0ff */
[----:B------:R-:W-:-:S07]  /*3910*/  ULEA UR6, UR15, UR5, 0x3 ;  /* 0x000000050f067291 */ /* 0x000fce000f8e18ff */
[----:B------:R2:W-:Y:S02]  /*3920*/  @P0 STS.U8 [UR4+0x1c], R0 ;  /* 0x00001c00ff000988 */ /* 0x0005e40008000004 */
[----:B------:R-:W4:Y:S02]  /*3930*/  SYNCS.PHASECHK.TRANS64.TRYWAIT P0, [UR6], R2 ;  /* 0x00000002ff0075a7 */ /* 0x000f240008001106 */
[----:B--2-4-:R-:W-:Y:S05]  /*3940*/  @!P0 BRA `(.L_x_61) ;  /* 0x0000003c004c8947 */ /* 0x014fea0003800000 */
.L_x_138:
[----:B-1----:R-:W-:-:S04]  /*3950*/  UIADD3 UR7, UPT, UPT, UR15, 0x1, URZ ;  /* 0x000000010f077890 */ /* 0x002fc8000fffe0ff */
[----:B------:R-:W-:-:S04]  /*3960*/  UISETP.NE.AND UP0, UPT, UR7, 0x4, UPT ;  /* 0x000000040700788c */ /* 0x000fc8000bf05270 */
[----:B------:R-:W-:Y:S02]  /*3970*/  USEL UR8, URZ, 0x1, UP0 ;  /* 0x00000001ff087887 */ /* 0x000fe40008000000 */
[----:B------:R-:W-:-:S04]  /*3980*/  USEL UR7, UR7, URZ, UP0 ;  /* 0x000000ff07077287 */ /* 0x000fc80008000000 */
[----:B------:R-:W-:Y:S01]  /*3990*/  ULEA UR6, UR7, UR5, 0x3 ;  /* 0x0000000507067291 */ /* 0x000fe2000f8e18ff */
[----:B--2---:R-:W-:-:S04]  /*39a0*/  LOP3.LUT R2, R11, UR8, RZ, 0x3c, !PT ;  /* 0x000000080b027c12 */ /* 0x004fc8000f8e3cff */
[----:B------:R-:W-:-:S04]  /*39b0*/  SHF.L.U32 R3, R2, 0x1f, RZ ;  /* 0x0000001f02037819 */ /* 0x000fc800000006ff */
[----:B------:R-:W1:Y:S02]  /*39c0*/  SYNCS.PHASECHK.TRANS64.TRYWAIT P0, [UR6], R3 ;  /* 0x00000003ff0075a7 */ /* 0x000e640008001106 */
[----:B-1----:R-:W-:Y:S05]  /*39d0*/  @!P0 BRA `(.L_x_62) ;  /* 0x0000003c00408947 */ /* 0x002fea0003800000 */
.L_x_140:
        /* <DEDUP_REMOVED lines=9> */
.L_x_142:
[----:B------:R-:W-:-:S04]  /*3a70*/  UIADD3 UR7, UPT, UPT, UR7, 0x1, URZ ;  /* 0x0000000107077890 */ /* 0x000fc8000fffe0ff */
[----:B------:R-:W-:-:S04]  /*3a80*/  UISETP.NE.AND UP0, UPT, UR7, 0x4, UPT ;  /* 0x000000040700788c */ /* 0x000fc8000bf05270 */
[----:B------:R-:W-:Y:S02]  /*3a90*/  USEL UR6, URZ, 0x1, UP0 ;  /* 0x00000001ff067887 */ /* 0x000fe40008000000 */
[----:B------:R-:W-:-:S04]  /*3aa0*/  USEL UR7, UR7, URZ, UP0 ;  /* 0x000000ff07077287 */ /* 0x000fc80008000000 */
[----:B------:R-:W-:Y:S01]  /*3ab0*/  ULEA UR7, UR7, UR5, 0x3 ;  /* 0x0000000507077291 */ /* 0x000fe2000f8e18ff */
[----:B------:R-:W-:-:S04]  /*3ac0*/  LOP3.LUT R2, R2, UR6, RZ, 0x3c, !PT ;  /* 0x0000000602027c12 */ /* 0x000fc8000f8e3cff */
[----:B------:R-:W-:-:S04]  /*3ad0*/  SHF.L.U32 R2, R2, 0x1f, RZ ;  /* 0x0000001f02027819 */ /* 0x000fc800000006ff */
[----:B------:R-:W2:Y:S02]  /*3ae0*/  SYNCS.PHASECHK.TRANS64.TRYWAIT P0, [UR7], R2 ;  /* 0x00000002ff0075a7 */ /* 0x000ea40008001107 */
[----:B--2---:R-:W-:Y:S05]  /*3af0*/  @!P0 BRA `(.L_x_64) ;  /* 0x0000003c00288947 */ /* 0x004fea0003800000 */
.L_x_144:
[----:B------:R-:W-:Y:S01]  /*3b00*/  NOP ;  /* 0x0000000000007918 */ /* 0x000fe20000000000 */
[----:B-1----:R-:W1:Y:S01]  /*3b10*/  LDS R0, [UR4+0x14] ;  /* 0x00001404ff007984 */ /* 0x002e620008000800 */
[----:B------:R-:W-:Y:S01]  /*3b20*/  ULOP3.LUT UR6, UR16, 0xffff, URZ, 0xc0, !UPT ;  /* 0x0000ffff10067892 */ /* 0x000fe2000f8ec0ff */
[----:B------:R-:W-:Y:S01]  /*3b30*/  UMOV UR8, 0xffff ;  /* 0x0000ffff00087882 */ /* 0x000fe20000000000 */
[----:B------:R-:W-:Y:S02]  /*3b40*/  UMOV UR5, 0x1 ;  /* 0x0000000100057882 */ /* 0x000fe40000000000 */
[----:B------:R-:W-:-:S04]  /*3b50*/  USHF.R.U32.HI UR6, URZ, 0x5, UR6 ;  /* 0x00000005ff067899 */ /* 0x000fc80008011606 */
[----:B------:R-:W-:Y:S02]  /*3b60*/  USHF.L.U32 UR8, UR8, UR6, URZ ;  /* 0x0000000608087299 */ /* 0x000fe400080006ff */
[----:B------:R-:W-:-:S04]  /*3b70*/  USHF.L.U32 UR5, UR5, UR6, URZ ;  /* 0x0000000605057299 */ /* 0x000fc800080006ff */
[----:B-1----:R-:W-:-:S04]  /*3b80*/  LOP3.LUT R0, R0, UR8, RZ, 0xc0, !PT ;  /* 0x0000000800007c12 */ /* 0x002fc8000f8ec0ff */
[----:B------:R-:W-:-:S13]  /*3b90*/  ISETP.NE.AND P0, PT, R0, UR8, PT ;  /* 0x0000000800007c0c */ /* 0x000fda000bf05270 */
[----:B------:R-:W-:Y:S05]  /*3ba0*/  @P0 BRA `(.L_x_65) ;  /* 0x0000000000580947 */ /* 0x000fea0003800000 */
[----:B------:R-:W1:Y:S02]  /*3bb0*/  LDS R0, [UR4+0x18] ;  /* 0x00001804ff007984 */ /* 0x000e640008000800 */
[----:B-1----:R-:W-:-:S04]  /*3bc0*/  LOP3.LUT R0, R0, UR5, RZ, 0xc0, !PT ;  /* 0x0000000500007c12 */ /* 0x002fc8000f8ec0ff */
[----:B------:R-:W-:-:S13]  /*3bd0*/  ISETP.NE.AND P0, PT, R0, UR5, PT ;  /* 0x0000000500007c0c */ /* 0x000fda000bf05270 */
[----:B------:R-:W-:Y:S05]  /*3be0*/  @P0 BRA `(.L_x_66) ;  /* 0x00000000003c0947 */ /* 0x000fea0003800000 */
[----:B------:R-:W1:Y:S01]  /*3bf0*/  S2R R2, SR_LANEID ;  /* 0x0000000000027919 */ /* 0x000e620000000000 */
[----:B------:R-:W-:Y:S01]  /*3c00*/  ULOP3.LUT UR8, URZ, UR8, URZ, 0x33, !UPT ;  /* 0x00000008ff087292 */ /* 0x000fe2000f8e33ff */
[----:B------:R-:W-:Y:S02]  /*3c10*/  VOTEU.ANY UR7, UPT, PT ;  /* 0x0000000000077886 */ /* 0x000fe400038e0100 */
[----:B------:R-:W-:-:S03]  /*3c20*/  UFLO.U32 UR7, UR7 ;  /* 0x00000007000772bd */ /* 0x000fc600080e0000 */
[----:B------:R-:W-:-:S04]  /*3c30*/  IMAD.U32 R0, RZ, RZ, UR8 ;  /* 0x00000008ff007e24 */ /* 0x000fc8000f8e00ff */
[----:B------:R2:W4:Y:S02]  /*3c40*/  REDUX UR6, R0 ;  /* 0x00000000000673c4 */ /* 0x0005240000000000 */
[----:B------:R1:W-:Y:S02]  /*3c50*/  UTCATOMSWS.AND URZ, UR8 ;  /* 0x0000000800ff79e3 */ /* 0x0003e40008000000 */
[----:B-1----:R-:W-:Y:S02]  /*3c60*/  ISETP.EQ.U32.AND P0, PT, R2, UR7, PT ;  /* 0x0000000702007c0c */ /* 0x002fe4000bf02070 */
[----:B--2---:R-:W-:Y:S02]  /*3c70*/  LOP3.LUT R0, RZ, UR5, RZ, 0x33, !PT ;  /* 0x00000005ff007c12 */ /* 0x004fe4000f8e33ff */
[----:B----4-:R-:W-:Y:S02]  /*3c80*/  MOV R2, UR6 ;  /* 0x0000000600027c02 */ /* 0x010fe40008000f00 */
[----:B------:R-:W1:Y:S07]  /*3c90*/  REDUX UR5, R0 ;  /* 0x00000000000573c4 */ /* 0x000e6e0000000000 */
[----:B------:R2:W-:Y:S01]  /*3ca0*/  @P0 ATOMS.AND RZ, [UR4+0x14], R2 ;  /* 0x00001402ffff098c */ /* 0x0005e2000a800004 */
[----:B-1----:R-:W-:-:S05]  /*3cb0*/  IMAD.U32 R0, RZ, RZ, UR5 ;  /* 0x00000005ff007e24 */ /* 0x002fca000f8e00ff */
[----:B------:R2:W-:Y:S01]  /*3cc0*/  @P0 ATOMS.AND RZ, [UR4+0x18], R0 ;  /* 0x00001800ffff098c */ /* 0x0005e2000a800004 */
[----:B------:R-:W-:Y:S05]  /*3cd0*/  BRA `(.L_x_67) ;  /* 0x0000000000147947 */ /* 0x000fea0003800000 */
.L_x_66:
[----:B------:R-:W-:Y:S02]  /*3ce0*/  MOV R2, 0x3d00 ;  /* 0x00003d0000027802 */ /* 0x000fe40000000f00 */
[----:B---3-5:R-:W-:Y:S05]  /*3cf0*/  CALL.REL.NOINC `($__internal_0_$__cuda_sm10x_tcgen05_guardrail_trap_col_being_dealloced_not_returned_by_alloc) ;  /* 0x0000003c009c7944 */ /* 0x028fea0003c00000 */
[----:B------:R-:W-:Y:S05]  /*3d00*/  BRA `(.L_x_67) ;  /* 0x0000000000087947 */ /* 0x000fea0003800000 */
.L_x_65:
[----:B------:R-:W-:Y:S02]  /*3d10*/  MOV R2, 0x3d30 ;  /* 0x00003d3000027802 */ /* 0x000fe40000000f00 */
[----:B---3-5:R-:W-:Y:S05]  /*3d20*/  CALL.REL.NOINC `($__internal_2_$__cuda_sm10x_tcgen05_guardrail_trap_unallocated_columns_being_dealloced) ;  /* 0x0000003c00a87944 */ /* 0x028fea0003c00000 */
.L_x_67:
[----:B------:R-:W-:Y:S01]  /*3d30*/  NOP ;  /* 0x0000000000007918 */ /* 0x000fe20000000000 */
[----:B------:R-:W-:Y:S05]  /*3d40*/  EXIT ;  /* 0x000000000000794d */ /* 0x000fea0003800000 */
.L_x_49:
[----:B------:R-:W-:-:S09]  /*3d50*/  UISETP.NE.OR UP2, UPT, UR8, 0x3, !UP2 ;  /* 0x000000030800788c */ /* 0x000fd2000d745670 */
[----:B------:R-:W-:Y:S05]  /*3d60*/  BRA.U UP2, `(.L_x_68) ;  /* 0x0000000d02ac7547 */ /* 0x000fea000b800000 */
[----:B------:R-:W1:Y:S01]  /*3d70*/  LDC R0, c[0x0][0xb30] ;  /* 0x0002cc00ff007b82 */ /* 0x000e620000000800 */
[----:B------:R-:W2:Y:S01]  /*3d80*/  LDCU.64 UR8, c[0x0][0x888] ;  /* 0x00011100ff0877ac */ /* 0x000ea20008000a00 */
[----:B------:R-:W-:Y:S01]  /*3d90*/  IMAD.MOV.U32 R32, RZ, RZ, 0x1 ;  /* 0x00000001ff207424 */ /* 0x000fe200078e00ff */
[----:B------:R-:W-:Y:S01]  /*3da0*/  CS2R R28, SRZ ;  /* 0x00000000001c7805 */ /* 0x000fe2000001ff00 */
[----:B------:R-:W-:Y:S01]  /*3db0*/  IMAD.MOV.U32 R25, RZ, RZ, 0x1000 ;  /* 0x00001000ff197424 */ /* 0x000fe200078e00ff */
[----:B------:R-:W4:Y:S03]  /*3dc0*/  LDCU.64 UR4, c[0x0][0x890] ;  /* 0x00011200ff0477ac */ /* 0x000f260008000a00 */
[----:B------:R-:W3:Y:S01]  /*3dd0*/  LDC R24, c[0x0][0x370] ;  /* 0x0000dc00ff187b82 */ /* 0x000ee20000000800 */
[----:B------:R-:W-:Y:S01]  /*3de0*/  UMOV UR7, 0x400 ;  /* 0x0000040000077882 */ /* 0x000fe20000000000 */
[----:B------:R-:W-:-:S02]  /*3df0*/  UPLOP3.LUT UP1, UPT, UPT, UPT, UPT, 0x40, 0x4 ;  /* 0x000000000004789c */ /* 0x000fc40003f2e870 */
[----:B------:R-:W-:Y:S01]  /*3e00*/  ULEA UR7, UR37, UR7, 0x18 ;  /* 0x0000000725077291 */ /* 0x000fe2000f8ec0ff */
[----:B------:R-:W-:-:S03]  /*3e10*/  UMOV UR13, URZ ;  /* 0x000000ff000d7c82 */ /* 0x000fc60008000000 */
[----:B------:R-:W3:Y:S01]  /*3e20*/  LDC R3, c[0x0][0xb0c] ;  /* 0x0002c300ff037b82 */ /* 0x000ee20000000800 */
[----:B--2---:R-:W-:Y:S02]  /*3e30*/  UISETP.NE.U32.AND UP3, UPT, UR8, URZ, UPT ;  /* 0x000000ff0800728c */ /* 0x004fe4000bf65070 */
[----:B----4-:R-:W-:-:S05]  /*3e40*/  UISETP.NE.U32.AND UP4, UPT, UR4, URZ, UPT ;  /* 0x000000ff0400728c */ /* 0x010fca000bf85070 */
[----:B------:R-:W2:Y:S01]  /*3e50*/  LDC R22, c[0x0][0xb20] ;  /* 0x0002c800ff167b82 */ /* 0x000ea20000000800 */
[----:B-1----:R-:W-:Y:S01]  /*3e60*/  ISETP.NE.AND P1, PT, R0, 0x1, PT ;  /* 0x000000010000780c */ /* 0x002fe20003f25270 */
[----:B------:R-:W-:Y:S02]  /*3e70*/  UISETP.NE.AND.EX UP3, UPT, UR9, URZ, UPT, UP3 ;  /* 0x000000ff0900728c */ /* 0x000fe4000bf65330 */
[----:B------:R-:W-:-:S04]  /*3e80*/  UISETP.NE.AND.EX UP4, UPT, UR5, URZ, UPT, UP4 ;  /* 0x000000ff0500728c */ /* 0x000fc8000bf85340 */
[----:B------:R-:W1:Y:S08]  /*3e90*/  LDC.64 R30, c[0x0][0x348] ;  /* 0x0000d200ff1e7b82 */ /* 0x000e700000000a00 */
[----:B------:R-:W4:Y:S08]  /*3ea0*/  LDC.64 R14, c[0x0][0xb10] ;  /* 0x0002c400ff0e7b82 */ /* 0x000f300000000a00 */
[----:B------:R-:W1:Y:S08]  /*3eb0*/  LDC.64 R6, c[0x0][0xb18] ;  /* 0x0002c600ff067b82 */ /* 0x000e700000000a00 */
[----:B------:R-:W1:Y:S08]  /*3ec0*/  LDC.64 R4, c[0x0][0xb28] ;  /* 0x0002ca00ff047b82 */ /* 0x000e700000000a00 */
[----:B--23--:R-:W1:Y:S02]  /*3ed0*/  LDC R23, c[0x0][0x374] ;  /* 0x0000dd00ff177b82 */ /* 0x00ce640000000800 */
.L_x_77:
[C---:B------:R-:W-:Y:S02]  /*3ee0*/  LEA R0, R29.reuse, UR7, 0x3 ;  /* 0x000000071d007c11 */ /* 0x040fe4000f8e18ff */
[----:B------:R-:W-:Y:S02]  /*3ef0*/  SHF.L.U32 R2, R28, 0x1f, RZ ;  /* 0x0000001f1c027819 */ /* 0x000fe400000006ff */
[----:B------:R-:W-:Y:S02]  /*3f00*/  LEA R16, R29, UR7, 0x4 ;  /* 0x000000071d107c11 */ /* 0x000fe4000f8e20ff */
[----:B--2---:R-:W2:Y:S02]  /*3f10*/  SYNCS.PHASECHK.TRANS64.TRYWAIT P0, [R0+URZ+0x90], R2 ;  /* 0x00009002000075a7 */ /* 0x004ea400080011ff */
[----:B--2---:R-:W-:Y:S05]  /*3f20*/  @!P0 BRA `(.L_x_69) ;  /* 0x0000003800348947 */ /* 0x004fea0003800000 */
.L_x_145:
[----:B------:R-:W-:Y:S01]  /*3f30*/  ISETP.GE.AND P0, PT, R26, 0x1, PT ;  /* 0x000000011a00780c */ /* 0x000fe20003f06270 */
[----:B------:R-:W3:Y:S01]  /*3f40*/  LDS.128 R16, [R16+0x120] ;  /* 0x0001200010107984 */ /* 0x000ee20000000c00 */
[----:B--2---:R-:W-:Y:S01]  /*3f50*/  VIADD R0, R0, 0xa0 ;  /* 0x000000a000007836 */ /* 0x004fe20000000000 */
[----:B------:R-:W-:Y:S01]  /*3f60*/  @!PT LDS RZ, [RZ] ;  /* 0x00000000fffff984 */ /* 0x000fe20000000800 */
[----:B------:R-:W-:Y:S01]  /*3f70*/  @!PT LDS RZ, [RZ] ;  /* 0x00000000fffff984 */ /* 0x000fe20000000800 */
[----:B------:R-:W-:Y:S01]  /*3f80*/  @!PT LDS RZ, [RZ] ;  /* 0x00000000fffff984 */ /* 0x000fe20000000800 */
[----:B------:R-:W-:Y:S01]  /*3f90*/  @!PT LDS RZ, [RZ] ;  /* 0x00000000fffff984 */ /* 0x000fe20000000800 */
[----:B------:R2:W-:Y:S06]  /*3fa0*/  MEMBAR.ALL.CTA ;  /* 0x0000000000007992 */ /* 0x0005ec0000008000 */
[----:B--2---:R-:W2:Y:S01]  /*3fb0*/  FENCE.VIEW.ASYNC.S ;  /* 0x00000000000073c6 */ /* 0x004ea20000000000 */
[----:B------:R-:W-:Y:S04]  /*3fc0*/  PRMT R0, RZ, 0x654, R0 ;  /* 0x00000654ff007816 */ /* 0x000fe80000000000 */
[----:B--2---:R2:W-:Y:S01]  /*3fd0*/  SYNCS.ARRIVE.TRANS64.RED.A1T0 RZ, [R0+URZ], RZ ;  /* 0x000000ff00ff79a7 */ /* 0x0045e200081004ff */
[----:B---3--:R-:W-:Y:S11]  /*3fe0*/  LOP3.LUT P3, RZ, R18, 0x1, RZ, 0xc0, !PT ;  /* 0x0000000112ff7812 */ /* 0x008ff6000786c0ff */
[----:B------:R-:W-:Y:S02]  /*3ff0*/  @!UPT UIADD3 URZ, UPT, UPT, URZ, URZ, URZ ;  /* 0x000000fffffff290 */ /* 0x000fe4000fffe0ff */
[----:B------:R-:W-:Y:S02]  /*4000*/  @P3 MOV R11, R16 ;  /* 0x00000010000b3202 */ /* 0x000fe40000000f00 */
[----:B------:R-:W-:Y:S01]  /*4010*/  @P3 LOP3.LUT R10, R17, 0xffff, RZ, 0xc0, !PT ;  /* 0x0000ffff110a3812 */ /* 0x000fe200078ec0ff */
[----:B--2---:R-:W-:Y:S06]  /*4020*/  @!P0 BRA `(.L_x_70) ;  /* 0x0000000000a48947 */ /* 0x004fec0003800000 */
[-C--:B-1----:R-:W-:Y:S01]  /*4030*/  IMAD.HI.U32 R0, R23, R7.reuse, RZ ;  /* 0x0000000717007227 */ /* 0x082fe200078e00ff */
[----:B------:R-:W-:Y:S02]  /*4040*/  ISETP.NE.AND P0, PT, R6, 0x1, PT ;  /* 0x000000010600780c */ /* 0x000fe40003f05270 */
[----:B------:R-:W-:Y:S01]  /*4050*/  ISETP.NE.AND P2, PT, R26, 0x1, PT ;  /* 0x000000011a00780c */ /* 0x000fe20003f45270 */
[----:B----4-:R-:W-:Y:S01]  /*4060*/  IMAD.HI.U32 R9, R24, R14, RZ ;  /* 0x0000000e18097227 */ /* 0x010fe200078e00ff */
[----:B------:R-:W-:Y:S02]  /*4070*/  SHF.R.U32.HI R0, RZ, R22, R0 ;  /* 0x00000016ff007219 */ /* 0x000fe40000011600 */
[----:B------:R-:W-:Y:S01]  /*4080*/  ISETP.NE.AND P4, PT, R3, 0x1, PT ;  /* 0x000000010300780c */ /* 0x000fe20003f85270 */
[----:B------:R-:W-:Y:S01]  /*4090*/  IMAD.HI.U32 R13, R10, R7, RZ ;  /* 0x000000070a0d7227 */ /* 0x000fe200078e00ff */
[----:B------:R-:W-:Y:S02]  /*40a0*/  SHF.R.U32.HI R9, RZ, R15, R9 ;  /* 0x0000000fff097219 */ /* 0x000fe40000011609 */
[----:B------:R-:W-:Y:S01]  /*40b0*/  SEL R0, R23, R0, !P0 ;  /* 0x0000000017007207 */ /* 0x000fe20004000000 */
[----:B------:R-:W-:Y:S01]  /*40c0*/  IMAD.HI.U32 R12, R11, R14, RZ ;  /* 0x0000000e0b0c7227 */ /* 0x000fe200078e00ff */
[----:B------:R-:W-:Y:S03]  /*40d0*/  SEL R9, R24, R9, !P4 ;  /* 0x0000000918097207 */ /* 0x000fe60006000000 */
[-C--:B------:R-:W-:Y:S01]  /*40e0*/  IMAD.HI.U32 R8, R0, R4.reuse, RZ ;  /* 0x0000000400087227 */ /* 0x080fe200078e00ff */
[----:B------:R-:W-:Y:S03]  /*40f0*/  SHF.R.U32.HI R12, RZ, R15, R12 ;  /* 0x0000000fff0c7219 */ /* 0x000fe6000001160c */
[----:B------:R-:W-:Y:S01]  /*4100*/  IMAD.HI.U32 R2, R9, R4, RZ ;  /* 0x0000000409027227 */ /* 0x000fe200078e00ff */
[-C--:B------:R-:W-:Y:S02]  /*4110*/  @P2 SHF.R.U32.HI R0, RZ, R5.reuse, R8 ;  /* 0x00000005ff002219 */ /* 0x080fe40000011608 */
[----:B------:R-:W-:Y:S02]  /*4120*/  SHF.R.U32.HI R8, RZ, R22, R13 ;  /* 0x00000016ff087219 */ /* 0x000fe4000001160d */
[----:B------:R-:W-:Y:S01]  /*4130*/  @P2 SHF.R.U32.HI R9, RZ, R5, R2 ;  /* 0x00000005ff092219 */ /* 0x000fe20000011602 */
[----:B------:R-:W-:Y:S01]  /*4140*/  IMAD R0, R26, R0, RZ ;  /* 0x000000001a007224 */ /* 0x000fe200078e02ff */
[----:B------:R-:W-:Y:S02]  /*4150*/  SEL R8, R10, R8, !P0 ;  /* 0x000000080a087207 */ /* 0x000fe40004000000 */
[----:B------:R-:W-:Y:S01]  /*4160*/  SEL R2, R11, R12, !P4 ;  /* 0x0000000c0b027207 */ /* 0x000fe20006000000 */
[----:B------:R-:W-:Y:S01]  /*4170*/  IMAD R12, R26, R9, RZ ;  /* 0x000000091a0c7224 */ /* 0x000fe200078e02ff */
[C---:B------:R-:W-:Y:S01]  /*4180*/  ISETP.GE.AND P0, PT, R8.reuse, R0, PT ;  /* 0x000000000800720c */ /* 0x040fe20003f06270 */
[----:B------:R-:W-:Y:S03]  /*4190*/  IMAD.HI.U32 R0, R8, R4, RZ ;  /* 0x0000000408007227 */ /* 0x000fe600078e00ff */
[----:B------:R-:W-:Y:S02]  /*41a0*/  ISETP.GE.OR P0, PT, R2, R12, P0 ;  /* 0x0000000c0200720c */ /* 0x000fe40000706670 */
[-C--:B------:R-:W-:Y:S04]  /*41b0*/  SHF.R.U32.HI R0, RZ, R5.reuse, R0 ;  /* 0x00000005ff007219 */ /* 0x080fe80000011600 */
[----:B------:R-:W-:Y:S05]  /*41c0*/  SEL R13, R8, R0, !P2 ;  /* 0x00000000080d7207 */ /* 0x000fea0005000000 */
[----:B------:R-:W-:Y:S02]  /*41d0*/  IMAD.MOV R12, RZ, RZ, -R13 ;  /* 0x000000ffff0c7224 */ /* 0x000fe400078e0a0d */
[----:B------:R-:W-:Y:S04]  /*41e0*/  @!P0 IMAD.HI.U32 R0, R2, R4, RZ ;  /* 0x0000000402008227 */ /* 0x000fe800078e00ff */
[----:B------:R-:W-:Y:S01]  /*41f0*/  IMAD R12, R26, R12, R8 ;  /* 0x0000000c1a0c7224 */ /* 0x000fe200078e0208 */
[----:B------:R-:W-:Y:S04]  /*4200*/  @!P0 SHF.R.U32.HI R0, RZ, R5, R0 ;  /* 0x00000005ff008219 */ /* 0x000fe80000011600 */
[----:B------:R-:W-:Y:S04]  /*4210*/  @!P0 SEL R0, R2, R0, !P2 ;  /* 0x0000000002008207 */ /* 0x000fe80005000000 */
[----:B------:R-:W-:Y:S01]  /*4220*/  @!P0 IADD3 R13, PT, PT, R13, -R0, RZ ;  /* 0x800000000d0d8210 */ /* 0x000fe20007ffe0ff */
[----:B------:R-:W-:Y:S01]  /*4230*/  @!P0 IMAD R0, R9, R12, R0 ;  /* 0x0000000c09008224 */ /* 0x000fe200078e0200 */
[----:B------:R-:W-:Y:S01]  /*4240*/  IADD3 R9, PT, PT, -R8, RZ, RZ ;  /* 0x000000ff08097210 */ /* 0x000fe20007ffe1ff */
[--C-:B------:R-:W-:Y:S02]  /*4250*/  IMAD.MOV R12, RZ, RZ, -R2.reuse ;  /* 0x000000ffff0c7224 */ /* 0x100fe400078e0a02 */
[----:B------:R-:W-:Y:S02]  /*4260*/  @!P0 IMAD R8, R13, R26, R2 ;  /* 0x0000001a0d088224 */ /* 0x000fe400078e0202 */
[----:B------:R-:W-:Y:S02]  /*4270*/  @!P0 IMAD.MOV.U32 R2, RZ, RZ, R0 ;  /* 0x000000ffff028224 */ /* 0x000fe400078e0000 */
[----:B------:R-:W-:Y:S02]  /*4280*/  IMAD R11, R3, R12, R11 ;  /* 0x0000000c030b7224 */ /* 0x000fe400078e020b */
[----:B------:R-:W-:Y:S02]  /*4290*/  IMAD R10, R6, R9, R10 ;  /* 0x00000009060a7224 */ /* 0x000fe400078e020a */
[----:B------:R-:W-:Y:S02]  /*42a0*/  IMAD R11, R2, R3, R11 ;  /* 0x00000003020b7224 */ /* 0x000fe400078e020b */
[----:B------:R-:W-:Y:S02]  /*42b0*/  IMAD R10, R8, R6, R10 ;  /* 0x00000006080a7224 */ /* 0x000fe400078e020a */
.L_x_70:
[----:B------:R-:W-:Y:S05]  /*42c0*/  BRA.U UP1, `(.L_x_71) ;  /* 0x0000000101107547 */ /* 0x000fea000b800000 */
[----:B------:R-:W-:Y:S04]  /*42d0*/  MOV R2, UR6 ;  /* 0x0000000600027c02 */ /* 0x000fe80008000f00 */
[----:B------:R-:W-:Y:S04]  /*42e0*/  SHF.L.U32 R2, R2, 0x1f, RZ ;  /* 0x0000001f02027819 */ /* 0x000fe800000006ff */
[----:B------:R-:W2:Y:S02]  /*42f0*/  SYNCS.PHASECHK.TRANS64.TRYWAIT P0, [UR7+0x88], R2 ;  /* 0x00008802ff0075a7 */ /* 0x000ea40008001107 */
[----:B--2---:R-:W-:Y:S05]  /*4300*/  @!P0 BRA `(.L_x_72) ;  /* 0x0000003400508947 */ /* 0x004fea0003800000 */
.L_x_71:
[----:B------:R-:W-:Y:S02]  /*4310*/  R2UR UR11, R21 ;  /* 0x00000000150b72ca */ /* 0x000fe400000e0000 */
[----:B------:R-:W-:Y:S02]  /*4320*/  R2UR UR10, R20 ;  /* 0x00000000140a72ca */ /* 0x000fe400000e0000 */
[----:B------:R-:W-:Y:S04]  /*4330*/  ISETP.NE.U32.AND P2, PT, RZ, UR4, PT ;  /* 0x00000004ff007c0c */ /* 0x000fe8000bf45070 */
[----:B------:R-:W-:Y:S05]  /*4340*/  ISETP.NE.AND.EX P2, PT, RZ, UR5, PT, P2 ;  /* 0x00000005ff007c0c */ /* 0x000fea000bf45320 */
[----:B------:R-:W-:Y:S02]  /*4350*/  USHF.L.U32 UR11, UR11, 0x6, URZ ;  /* 0x000000060b0b7899 */ /* 0x000fe400080006ff */
[----:B------:R-:W-:Y:S01]  /*4360*/  USHF.L.U32 UR10, UR10, 0x6, URZ ;  /* 0x000000060a0a7899 */ /* 0x000fe200080006ff */
[----:B------:R-:W-:Y:S11]  /*4370*/  BRA.U !UP4, `(.L_x_73) ;  /* 0x000000010c347547 */ /* 0x000ff6000b800000 */
[----:B------:R-:W-:Y:S01]  /*4380*/  UPLOP3.LUT UP0, UPT, UPT, UPT, UP3, 0x80, 0x8 ;  /* 0x000000000008789c */ /* 0x000fe20003f0f030 */
[----:B--2---:R-:W-:Y:S02]  /*4390*/  HFMA2 R0, -RZ, RZ, 0, 5.9604644775390625e-08 ;  /* 0x00000001ff007431 */ /* 0x004fe400000001ff */
[----:B------:R-:W-:Y:S03]  /*43a0*/  IMAD.MOV.U32 R60, RZ, RZ, 0x1 ;  /* 0x00000001ff3c7424 */ /* 0x000fe600078e00ff */
[----:B------:R-:W-:Y:S05]  /*43b0*/  PLOP3.LUT P0, PT, PT, PT, UP0, 0x80, 0x8 ;  /* 0x000000000008781c */ /* 0x000fea0003f0f008 */
[----:B------:R-:W2:Y:S01]  /*43c0*/  @UP0 LDCU.64 UR14, c[0x0][0x888] ;  /* 0x00011100ff0e07ac */ /* 0x000ea20008000a00 */
[----:B------:R-:W-:Y:S07]  /*43d0*/  @UP0 UIMAD UR8, UR36, UR4, URZ ;  /* 0x00000004240802a4 */ /* 0x000fee000f8e02ff */
[----:B------:R-:W-:Y:S01]  /*43e0*/  @!P0 PRMT R60, R0, 0x7610, R60 ;  /* 0x00007610003c8816 */ /* 0x000fe2000000003c */
[----:B--2---:R-:W-:Y:S03]  /*43f0*/  @UP0 UIMAD.WIDE UR14, UR8, 0x4, UR14 ;  /* 0x00000004080e08a5 */ /* 0x004fe6000f8e020e */
[----:B------:R-:W2:Y:S03]  /*4400*/  @!UP0 LDCU UR8, c[0x0][0x880] ;  /* 0x00011000ff0887ac */ /* 0x000ea60008000800 */
[----:B------:R-:W-:Y:S01]  /*4410*/  IMAD.U32 R8, RZ, RZ, UR14 ;  /* 0x0000000eff087e24 */ /* 0x000fe2000f8e00ff */
[----:B------:R-:W-:Y:S05]  /*4420*/  MOV R9, UR15 ;  /* 0x0000000f00097c02 */ /* 0x000fea0008000f00 */
[----:B-----5:R3:W5:Y:S02]  /*4430*/  @P0 LDG.E R35, desc[UR46][R8.64] ;  /* 0x0000002e08230981 */ /* 0x020764000c1e1900 */
[----:B--23--:R-:W-:Y:S07]  /*4440*/  @!P0 IMAD.U32 R35, RZ, RZ, UR8 ;  /* 0x00000008ff238e24 */ /* 0x00cfee000f8e00ff */
.L_x_73:
[----:B-----5:R-:W-:Y:S01]  /*4450*/  @!P2 FSETP.EQ.AND P0, PT, R35, RZ, PT ;  /* 0x000000ff2300a20b */ /* 0x020fe20003f02000 */
[----:B------:R-:W-:Y:S01]  /*4460*/  @!UPT UIADD3 URZ, UPT, UPT, URZ, URZ, URZ ;  /* 0x000000fffffff290 */ /* 0x000fe2000fffe0ff */
[----:B------:R-:W-:Y:S11]  /*4470*/  @!P2 BRA `(.L_x_74) ;  /* 0x000000000014a947 */ /* 0x000ff60003800000 */
[----:B------:R-:W-:Y:S02]  /*4480*/  LOP3.LUT P2, RZ, R60, 0xff, RZ, 0xc0, !PT ;  /* 0x000000ff3cff7812 */ /* 0x000fe4000784c0ff */
[----:B------:R-:W-:Y:S04]  /*4490*/  PLOP3.LUT P0, PT, PT, PT, UP0, 0x80, 0x8 ;  /* 0x000000000008781c */ /* 0x000fe80003f0f008 */
[----:B------:R-:W-:Y:S07]  /*44a0*/  PLOP3.LUT P0, PT, P0, PT, PT, 0x8, 0x80 ;  /* 0x000000000080781c */ /* 0x000fee000070e170 */
[----:B------:R-:W-:Y:S11]  /*44b0*/  @P2 FSETP.EQ.AND P0, PT, R35, RZ, PT ;  /* 0x000000ff2300220b */ /* 0x000ff60003f02000 */
[----:B------:R-:W-:Y:S02]  /*44c0*/  @!UPT UIADD3 URZ, UPT, UPT, URZ, URZ, URZ ;  /* 0x000000fffffff290 */ /* 0x000fe4000fffe0ff */
.L_x_74:
[----:B------:R-:W-:Y:S01]  /*44d0*/  ULEA UR15, UR13, UR7, 0x3 ;  /* 0x000000070d0f7291 */ /* 0x000fe2000f8e18ff */
[----:B------:R-:W-:Y:S02]  /*44e0*/  SHF.L.U32 R9, R32, 0x1f, RZ ;  /* 0x0000001f20097819 */ /* 0x000fe400000006ff */
[----:B------:R-:W-:Y:S04]  /*44f0*/  ELECT P4, URZ, PT ;  /* 0x0000000000ff782f */ /* 0x000fe80003880000 */
[----:B------:R-:W-:Y:S02]  /*4500*/  PLOP3.LUT P4, PT, P0, P4, PT, 0xf2, 0x2f ;  /* 0x00000000002f781c */ /* 0x000fe40000789e72 */
[----:B------:R-:W3:Y:S11]  /*4510*/  SYNCS.PHASECHK.TRANS64.TRYWAIT P2, [UR15+0x68], R9 ;  /* 0x00006809ff0075a7 */ /* 0x000ef6000804110f */
[----:B-1----:R-:W-:Y:S05]  /*4520*/  @!P4 IADD3 R8, P0, PT, R30, 0x580, RZ ;  /* 0x000005801e08c810 */ /* 0x002fea0007f1e0ff */
[----:B--2---:R-:W-:Y:S01]  /*4530*/  @!P4 IMAD.X R2, RZ, RZ, R31, P0 ;  /* 0x000000ffff02c224 */ /* 0x004fe200000e061f */
[----:B---3--:R-:W-:Y:S07]  /*4540*/  @!P2 BRA `(.L_x_75) ;  /* 0x0000003000d8a947 */ /* 0x008fee0003800000 */
.L_x_148:
[----:B------:R-:W2:Y:S01]  /*4550*/  LDC.64 R12, c[0x0][0xb18] ;  /* 0x0002c600ff0c7b82 */ /* 0x000ea20000000a00 */
[----:B------:R-:W-:Y:S01]  /*4560*/  @!P4 R2UR UR8, R2 ;  /* 0x000000000208c2ca */ /* 0x000fe200000e0000 */
[----:B------:R-:W-:Y:S01]  /*4570*/  VOTEU.ALL UP2, P4 ;  /* 0x0000000000ff7886 */ /* 0x000fe20002040000 */
[----:B------:R-:W-:Y:S01]  /*4580*/  @!P4 R2UR UR9, R8 ;  /* 0x000000000809c2ca */ /* 0x000fe200000e0000 */
[----:B------:R-:W-:Y:S01]  /*4590*/  VOTEU.ALL UP1, P4 ;  /* 0x0000000000ff7886 */ /* 0x000fe20002020000 */
[----:B-1----:R-:W-:Y:S03]  /*45a0*/  @!P4 IMAD.MOV.U32 R0, RZ, RZ, 0x1000 ;  /* 0x00001000ff00c424 */ /* 0x002fe600078e00ff */
[----:B------:R-:W1:Y:S01]  /*45b0*/  @!P1 LDC R2, c[0x0][0xb0c] ;  /* 0x0002c300ff029b82 */ /* 0x000e620000000800 */
[----:B------:R-:W-:Y:S01]  /*45c0*/  UMOV UR20, 0x0 ;  /* 0x0000000000147882 */ /* 0x000fe20000000000 */
[----:B------:R-:W-:Y:S01]  /*45d0*/  UMOV UR21, 0x10000000 ;  /* 0x1000000000157882 */ /* 0x000fe20000000000 */
[----:B------:R-:W-:Y:S01]  /*45e0*/  UMOV UR12, UR36 ;  /* 0x00000024000c7c82 */ /* 0x000fe20008000000 */
[----:B------:R-:W-:Y:S01]  /*45f0*/  UIADD3 UR14, UPT, UPT, UR13, 0x1, URZ ;  /* 0x000000010d0e7890 */ /* 0x000fe2000fffe0ff */
[----:B------:R-:W-:Y:S01]  /*4600*/  @P3 SHF.R.U32.HI R27, RZ, 0x10, R17 ;  /* 0x00000010ff1b3819 */ /* 0x000fe20000011611 */
[----:B------:R-:W-:Y:S02]  /*4610*/  VIADD R29, R29, 0x1 ;  /* 0x000000011d1d7836 */ /* 0x000fe40000000000 */
[----:B------:R-:W-:Y:S01]  /*4620*/  IMAD.U32 R9, RZ, RZ, UR8 ;  /* 0x00000008ff097e24 */ /* 0x000fe2000f8e00ff */
[----:B------:R-:W-:Y:S01]  /*4630*/  @!UP2 ULEA UR8, UR13, UR7, 0xc ;  /* 0x000000070d08a291 */ /* 0x000fe2000f8e60ff */
[----:B------:R-:W-:Y:S01]  /*4640*/  IMAD.U32 R8, RZ, RZ, UR9 ;  /* 0x00000009ff087e24 */ /* 0x000fe2000f8e00ff */
[----:B------:R-:W-:Y:S02]  /*4650*/  UIADD3 UR9, UPT, UPT, UR15, 0x50, URZ ;  /* 0x000000500f097890 */ /* 0x000fe4000fffe0ff */
[----:B------:R-:W-:Y:S01]  /*4660*/  @!P4 R2UR UR19, R9 ;  /* 0x000000000913c2ca */ /* 0x000fe200000e0000 */
[----:B------:R-:W-:Y:S01]  /*4670*/  @!UP2 UIADD3 UR8, UPT, UPT, UR8, 0x200, URZ ;  /* 0x000002000808a890 */ /* 0x000fe2000fffe0ff */
[----:B------:R-:W-:Y:S01]  /*4680*/  @!P4 R2UR UR18, R8 ;  /* 0x000000000812c2ca */ /* 0x000fe200000e0000 */
[----:B------:R-:W-:Y:S01]  /*4690*/  UISETP.NE.AND UP5, UPT, UR14, 0x3, UPT ;  /* 0x000000030e00788c */ /* 0x000fe2000bfa5270 */
[----:B------:R-:W3:Y:S01]  /*46a0*/  LDC.64 R8, c[0x0][0xb10] ;  /* 0x0002c400ff087b82 */ /* 0x000ee20000000a00 */
[----:B------:R-:W-:Y:S02]  /*46b0*/  UPRMT UR16, UR37, 0x654, UR9 ;  /* 0x0000065425107896 */ /* 0x000fe40008000009 */
[----:B------:R-:W-:Y:S02]  /*46c0*/  USEL UR17, URZ, 0x1, UP5 ;  /* 0x00000001ff117887 */ /* 0x000fe4000a800000 */
[----:B------:R-:W-:Y:S04]  /*46d0*/  USEL UR14, UR14, URZ, UP5 ;  /* 0x000000ff0e0e7287 */ /* 0x000fe8000a800000 */
[----:B------:R-:W-:Y:S01]  /*46e0*/  ULEA UR13, UR14, UR7, 0x3 ;  /* 0x000000070e0d7291 */ /* 0x000fe2000f8e18ff */
[----:B------:R-:W-:Y:S01]  /*46f0*/  LOP3.LUT R32, R32, UR17, RZ, 0x3c, !PT ;  /* 0x0000001120207c12 */ /* 0x000fe2000f8e3cff */
[----:B------:R1:W-:Y:S01]  /*4700*/  @!UP1 UTMALDG.3D [UR8], [UR18], desc[UR20] ;  /* 0x00001408120095b4 */ /* 0x0003e20008011000 */
[----:B------:R5:W-:Y:S02]  /*4710*/  @!P4 SYNCS.ARRIVE.TRANS64.RED.A0TR RZ, [UR15+0x50], R0 ;  /* 0x00005000ffffc9a7 */ /* 0x000be4000830040f */
[----:B------:R-:W-:Y:S01]  /*4720*/  SHF.L.U32 R20, R32, 0x1f, RZ ;  /* 0x0000001f20147819 */ /* 0x000fe200000006ff */
[C---:B---3--:R-:W-:Y:S01]  /*4730*/  @!P1 IMAD.HI.U32 R8, R11.reuse, R8, RZ ;  /* 0x000000080b089227 */ /* 0x048fe200078e00ff */
[----:B--2---:R-:W-:Y:S02]  /*4740*/  @!P1 ISETP.NE.AND P0, PT, R12, 0x1, PT ;  /* 0x000000010c00980c */ /* 0x004fe40003f05270 */
[----:B-1----:R-:W-:Y:S01]  /*4750*/  @!P1 ISETP.NE.AND P2, PT, R2, 0x1, PT ;  /* 0x000000010200980c */ /* 0x002fe20003f45270 */
[----:B------:R-:W-:Y:S01]  /*4760*/  SYNCS.ARRIVE.TRANS64.RED.A1T0 RZ, [UR16], RZ ;  /* 0x000000ffffff79a7 */ /* 0x000fe20008100410 */
[C---:B------:R-:W-:Y:S01]  /*4770*/  @!P1 IMAD.HI.U32 R13, R10.reuse, R13, RZ ;  /* 0x0000000d0a0d9227 */ /* 0x040fe200078e00ff */
[----:B------:R-:W-:Y:S04]  /*4780*/  @!P1 SHF.R.U32.HI R8, RZ, R9, R8 ;  /* 0x00000009ff089219 */ /* 0x000fe80000011608 */
[----:B------:R-:W-:Y:S01]  /*4790*/  @!P1 SEL R8, R11, R8, !P2 ;  /* 0x000000080b089207 */ /* 0x000fe20005000000 */
[----:B------:R-:W1:Y:S01]  /*47a0*/  SYNCS.PHASECHK.TRANS64.TRYWAIT P5, [UR13+0x68], R20 ;  /* 0x00006814ff0075a7 */ /* 0x000e6200080a110d */
[----:B-----5:R-:W2:Y:S02]  /*47b0*/  @!P1 LDC R0, c[0x0][0xb20] ;  /* 0x0002c800ff009b82 */ /* 0x020ea40000000800 */
[----:B--2---:R-:W-:Y:S04]  /*47c0*/  @!P1 SHF.R.U32.HI R0, RZ, R0, R13 ;  /* 0x00000000ff009219 */ /* 0x004fe8000001160d */
[----:B------:R-:W-:Y:S05]  /*47d0*/  @!P1 SEL R9, R10, R0, !P0 ;  /* 0x000000000a099207 */ /* 0x000fea0004000000 */
[----:B------:R-:W-:Y:S02]  /*47e0*/  @!P1 IMAD.IADD R0, R9, 0x1, -R8 ;  /* 0x0000000109009824 */ /* 0x000fe400078e0a08 */
[----:B------:R-:W-:Y:S02]  /*47f0*/  @!P1 IMAD.IADD R8, R8, 0x1, -R9 ;  /* 0x0000000108089824 */ /* 0x000fe400078e0a09 */
[----:B------:R-:W-:Y:S02]  /*4800*/  @!P1 IMAD R11, R0, R2, R11 ;  /* 0x00000002000b9224 */ /* 0x000fe400078e020b */
[----:B------:R-:W-:Y:S01]  /*4810*/  @!P1 IMAD R10, R8, R12, R10 ;  /* 0x0000000c080a9224 */ /* 0x000fe200078e020a */
[----:B-1----:R-:W-:Y:S06]  /*4820*/  @!P5 BRA `(.L_x_76) ;  /* 0x000000300038d947 */ /* 0x002fec0003800000 */
.L_x_150:
[----:B------:R-:W-:Y:S01]  /*4830*/  @!P4 IADD3 R2, P0, PT, R30, 0x580, RZ ;  /* 0x000005801e02c810 */ /* 0x000fe20007f1e0ff */
[----:B------:R-:W-:Y:S01]  /*4840*/  UMOV UR18, 0x0 ;  /* 0x0000000000127882 */ /* 0x000fe20000000000 */
[----:B------:R-:W-:Y:S01]  /*4850*/  UMOV UR19, 0x10000000 ;  /* 0x1000000000137882 */ /* 0x000fe20000000000 */
[----:B------:R-:W-:Y:S01]  /*4860*/  VOTEU.ALL UP1, P4 ;  /* 0x0000000000ff7886 */ /* 0x000fe20002020000 */
[----:B------:R-:W-:Y:S01]  /*4870*/  @!P4 R2UR UR9, R2 ;  /* 0x000000000209c2ca */ /* 0x000fe200000e0000 */
[----:B-1----:R-:W-:Y:S01]  /*4880*/  @!P4 IMAD.X R0, RZ, RZ, R31, P0 ;  /* 0x000000ffff00c224 */ /* 0x002fe200000e061f */
[----:B------:R-:W-:Y:S01]  /*4890*/  UMOV UR12, UR36 ;  /* 0x00000024000c7c82 */ /* 0x000fe20008000000 */
[----:B------:R-:W-:Y:S01]  /*48a0*/  @P3 R2UR UR36, R27 ;  /* 0x000000001b2432ca */ /* 0x000fe200000e0000 */
[----:B------:R-:W-:Y:S01]  /*48b0*/  @!UP1 ULEA UR15, UR14, UR7, 0xc ;  /* 0x000000070e0f9291 */ /* 0x000fe2000f8e60ff */
[----:B------:R-:W-:Y:S01]  /*48c0*/  ISETP.NE.AND P0, PT, R29, 0x2, PT ;  /* 0x000000021d00780c */ /* 0x000fe20003f05270 */
[----:B------:R-:W-:Y:S01]  /*48d0*/  @!UP1 UIADD3 UR10, UPT, UPT, UR10, 0x20, URZ ;  /* 0x000000200a0a9890 */ /* 0x000fe2000fffe0ff */
[----:B------:R-:W-:Y:S01]  /*48e0*/  @!P4 R2UR UR8, R0 ;  /* 0x000000000008c2ca */ /* 0x000fe200000e0000 */
[----:B------:R-:W-:Y:S01]  /*48f0*/  IMAD.IADD R20, R10, 0x1, R58 ;  /* 0x000000010a147824 */ /* 0x000fe200078e023a */
[----:B------:R-:W-:Y:S01]  /*4900*/  SEL R0, RZ, 0x1, P0 ;  /* 0x00000001ff007807 */ /* 0x000fe20000000000 */
[----:B------:R-:W-:Y:S01]  /*4910*/  IMAD.IADD R21, R11, 0x1, R59 ;  /* 0x000000010b157824 */ /* 0x000fe200078e023b */
[----:B------:R-:W-:Y:S02]  /*4920*/  SEL R29, R29, RZ, P0 ;  /* 0x000000ff1d1d7207 */ /* 0x000fe40000000000 */
[----:B------:R-:W-:Y:S01]  /*4930*/  IMAD.U32 R8, RZ, RZ, UR9 ;  /* 0x00000009ff087e24 */ /* 0x000fe2000f8e00ff */
[----:B------:R-:W-:Y:S01]  /*4940*/  UIADD3 UR9, UPT, UPT, UR13, 0x50, URZ ;  /* 0x000000500d097890 */ /* 0x000fe2000fffe0ff */
[----:B------:R-:W-:Y:S03]  /*4950*/  LOP3.LUT R28, R28, R0, RZ, 0x3c, !PT ;  /* 0x000000001c1c7212 */ /* 0x000fe600078e3cff */
[----:B------:R-:W-:Y:S02]  /*4960*/  @!P4 R2UR UR16, R8 ;  /* 0x000000000810c2ca */ /* 0x000fe400000e0000 */
[----:B------:R-:W-:Y:S01]  /*4970*/  IMAD.U32 R9, RZ, RZ, UR8 ;  /* 0x00000008ff097e24 */ /* 0x000fe2000f8e00ff */
[----:B------:R-:W-:Y:S01]  /*4980*/  @!UP1 UIADD3 UR8, UPT, UPT, UR15, 0x200, URZ ;  /* 0x000002000f089890 */ /* 0x000fe2000fffe0ff */
[----:B------:R-:W-:Y:S01]  /*4990*/  VOTEU.ALL UP1, P4 ;  /* 0x0000000000ff7886 */ /* 0x000fe20002020000 */
[----:B------:R-:W-:Y:S02]  /*49a0*/  UPRMT UR15, UR37, 0x654, UR9 ;  /* 0x00000654250f7896 */ /* 0x000fe40008000009 */
[----:B------:R-:W-:Y:S11]  /*49b0*/  @!P4 R2UR UR17, R9 ;  /* 0x000000000911c2ca */ /* 0x000ff600000e0000 */
[----:B------:R-:W-:Y:S02]  /*49c0*/  @!UPT UIADD3 URZ, UPT, UPT, URZ, URZ, URZ ;  /* 0x000000fffffff290 */ /* 0x000fe4000fffe0ff */
[----:B------:R2:W-:Y:S01]  /*49d0*/  @!UP1 UTMALDG.3D [UR8], [UR16], desc[UR18] ;  /* 0x00001208100095b4 */ /* 0x0005e20008011000 */
[----:B------:R2:W-:Y:S01]  /*49e0*/  @!P4 SYNCS.ARRIVE.TRANS64.RED.A0TR RZ, [UR13+0x50], R25 ;  /* 0x00005019ffffc9a7 */ /* 0x0005e2000830040d */
[----:B------:R-:W-:Y:S04]  /*49f0*/  UIADD3 UR13, UPT, UPT, UR14, 0x1, URZ ;  /* 0x000000010e0d7890 */ /* 0x000fe8000fffe0ff */
[----:B------:R-:W-:Y:S04]  /*4a00*/  UISETP.NE.AND UP1, UPT, UR13, 0x3, UPT ;  /* 0x000000030d00788c */ /* 0x000fe8000bf25270 */
[----:B------:R-:W-:Y:S02]  /*4a10*/  USEL UR14, URZ, 0x1, UP1 ;  /* 0x00000001ff0e7887 */ /* 0x000fe40008800000 */
[----:B------:R-:W-:Y:S02]  /*4a20*/  USEL UR13, UR13, URZ, UP1 ;  /* 0x000000ff0d0d7287 */ /* 0x000fe40008800000 */
[----:B------:R-:W-:Y:S02]  /*4a30*/  UPLOP3.LUT UP1, UPT, UPT, UPT, UPT, 0x80, 0x8 ;  /* 0x000000000008789c */ /* 0x000fe40003f2f070 */
[----:B------:R-:W-:Y:S01]  /*4a40*/  LOP3.LUT R32, R32, UR14, RZ, 0x3c, !PT ;  /* 0x0000000e20207c12 */ /* 0x000fe2000f8e3cff */
[----:B------:R-:W-:Y:S01]  /*4a50*/  SYNCS.ARRIVE.TRANS64.RED.A1T0 RZ, [UR15], RZ ;  /* 0x000000ffffff79a7 */ /* 0x000fe2000810040f */
[----:B------:R-:W-:Y:S07]  /*4a60*/  @P3 BRA `(.L_x_77) ;  /* 0xfffffff4001c3947 */ /* 0x000fee000383ffff */
[----:B------:R-:W-:Y:S01]  /*4a70*/  UIADD3 UR7, UPT, UPT, UR7, 0x68, URZ ;  /* 0x0000006807077890 */ /* 0x000fe2000fffe0ff */
[----:B------:R-:W-:-:S03]  /*4a80*/  SHF.L.U32 R2, R32, 0x1f, RZ ;  /* 0x0000001f20027819 */ /* 0x000fc600000006ff */
[----:B------:R-:W-:-:S09]  /*4a90*/  ULEA UR4, UR13, UR7, 0x3 ;  /* 0x000000070d047291 */ /* 0x000fd2000f8e18ff */
[----:B------:R-:W1:Y:S02]  /*4aa0*/  SYNCS.PHASECHK.TRANS64.TRYWAIT P0, [UR4], R2 ;  /* 0x00000002ff0075a7 */ /* 0x000e640008001104 */
[----:B-1----:R-:W-:Y:S05]  /*4ab0*/  @!P0 BRA `(.L_x_78) ;  /* 0x0000002c00ac8947 */ /* 0x002fea0003800000 */
.L_x_152:
        /* <DEDUP_REMOVED lines=9> */
.L_x_154:
[----:B------:R-:W-:-:S04]  /*4b50*/  UIADD3 UR5, UPT, UPT, UR5, 0x1, URZ ;  /* 0x0000000105057890 */ /* 0x000fc8000fffe0ff */
[----:B------:R-:W-:-:S04]  /*4b60*/  UISETP.NE.AND UP0, UPT, UR5, 0x3, UPT ;  /* 0x000000030500788c */ /* 0x000fc8000bf05270 */
[----:B------:R-:W-:Y:S02]  /*4b70*/  USEL UR4, URZ, 0x1, UP0 ;  /* 0x00000001ff047887 */ /* 0x000fe40008000000 */
[----:B------:R-:W-:-:S04]  /*4b80*/  USEL UR5, UR5, URZ, UP0 ;  /* 0x000000ff05057287 */ /* 0x000fc80008000000 */
[----:B------:R-:W-:Y:S01]  /*4b90*/  ULEA UR5, UR5, UR7, 0x3 ;  /* 0x0000000705057291 */ /* 0x000fe2000f8e18ff */
[----:B-1----:R-:W-:-:S04]  /*4ba0*/  LOP3.LUT R2, R32, UR4, RZ, 0x3c, !PT ;  /* 0x0000000420027c12 */ /* 0x002fc8000f8e3cff */
[----:B------:R-:W-:Y:S01]  /*4bb0*/  SHF.L.U32 R2, R2, 0x1f, RZ ;  /* 0x0000001f02027819 */ /* 0x000fe200000006ff */
[----:B------:R-:W-:-:S07]  /*4bc0*/  IMAD.U32 R0, RZ, RZ, UR5 ;  /* 0x00000005ff007e24 */ /* 0x000fce000f8e00ff */
.L_x_80:
[----:B-1----:R1:W3:Y:S02]  /*4bd0*/  SYNCS.PHASECHK.TRANS64.TRYWAIT P0, [R0+URZ], R2 ;  /* 0x00000002000075a7 */ /* 0x0022e400080011ff */
[----:B---3--:R-:W-:Y:S05]  /*4be0*/  @!P0 NANOSLEEP.SYNCS 0x989680 ;  /* 0x009896800000895d */ /* 0x008fea0003900000 */
[----:B------:R-:W3:Y:S02]  /*4bf0*/  @!P0 SYNCS.PHASECHK.TRANS64 P0, [R0+URZ], R2 ;  /* 0x00000002000085a7 */ /* 0x000ee400080010ff */
[----:B--23--:R-:W-:Y:S05]  /*4c00*/  @P0 EXIT ;  /* 0x000000000000094d */ /* 0x00cfea0003800000 */
[----:B------:R-:W-:Y:S05]  /*4c10*/  BRA `(.L_x_80) ;  /* 0xfffffffc00ec7947 */ /* 0x000fea000383ffff */
.L_x_68:
[----:B------:R-:W-:-:S06]  /*4c20*/  UISETP.GE.AND UP1, UPT, UR8, 0x4, UPT ;  /* 0x000000040800788c */ /* 0x000fcc000bf26270 */
[----:B------:R-:W-:-:S13]  /*4c30*/  PLOP3.LUT P0, PT, PT, PT, UP1, 0x80, 0x8 ;  /* 0x000000000008781c */ /* 0x000fda0003f0f018 */
[----:B------:R-:W-:Y:S05]  /*4c40*/  @!P0 EXIT ;  /* 0x000000000000894d */ /* 0x000fea0003800000 */
[----:B------:R-:W-:Y:S01]  /*4c50*/  BAR.SYNC.DEFER_BLOCKING 0x6, 0xa0 ;  /* 0x0182800000007b1d */ /* 0x000fe20000010000 */
[C---:B------:R-:W-:Y:S01]  /*4c60*/  IMAD.SHL.U32 R3, R70.reuse, 0x20, RZ ;  /* 0x0000002046037824 */ /* 0x040fe200078e00ff */
[C---:B------:R-:W-:Y:S01]  /*4c70*/  LOP3.LUT P0, RZ, R70.reuse, 0x4, RZ, 0xc0, !PT ;  /* 0x0000000446ff7812 */ /* 0x040fe2000780c0ff */
[C---:B------:R-:W-:Y:S02]  /*4c80*/  IMAD.SHL.U32 R64, R70.reuse, 0x10, RZ ;  /* 0x0000001046407824 */ /* 0x040fe400078e00ff */
[C---:B------:R-:W-:Y:S01]  /*4c90*/  IMAD.SHL.U32 R2, R70.reuse, 0x4, RZ ;  /* 0x0000000446027824 */ /* 0x040fe200078e00ff */
[----:B------:R-:W-:Y:S02]  /*4ca0*/  UMOV UR48, 0x400 ;  /* 0x0000040000307882 */ /* 0x000fe40000000000 */
[----:B------:R-:W1:Y:S01]  /*4cb0*/  LDC R63, c[0x0][0x370] ;  /* 0x0000dc00ff3f7b82 */ /* 0x000e620000000800 */
[----:B------:R-:W-:Y:S01]  /*4cc0*/  ULEA UR48, UR37, UR48, 0x18 ;  /* 0x0000003025307291 */ /* 0x000fe2000f8ec0ff */
[----:B------:R-:W-:Y:S01]  /*4cd0*/  LOP3.LUT R4, R3, 0xc0, RZ, 0xc0, !PT ;  /* 0x000000c003047812 */ /* 0x000fe200078ec0ff */
[----:B------:R-:W-:Y:S01]  /*4ce0*/  IMAD.U32 R32, R70, 0x10000, RZ ;  /* 0x0001000046207824 */ /* 0x000fe200078e00ff */
[----:B------:R-:W-:Y:S01]  /*4cf0*/  LOP3.LUT R64, R64, 0x600, RZ, 0xc0, !PT ;  /* 0x0000060040407812 */ /* 0x000fe200078ec0ff */
[----:B------:R-:W-:Y:S01]  /*4d00*/  IMAD.MOV.U32 R69, RZ, RZ, 0x10 ;  /* 0x00000010ff457424 */ /* 0x000fe200078e00ff */
[----:B------:R-:W-:Y:S01]  /*4d10*/  LOP3.LUT R2, R4, 0x18, R2, 0xf8, !PT ;  /* 0x0000001804027812 */ /* 0x000fe200078ef802 */
[----:B------:R-:W-:Y:S01]  /*4d20*/  IMAD.MOV.U32 R31, RZ, RZ, RZ ;  /* 0x000000ffff1f7224 */ /* 0x000fe200078e00ff */
[----:B------:R-:W2:Y:S01]  /*4d30*/  LDC R28, c[0x0][0xb0c] ;  /* 0x0002c300ff1c7b82 */ /* 0x000ea20000000800 */
[----:B------:R-:W-:Y:S01]  /*4d40*/  SHF.R.U32.HI R4, RZ, 0x1, R70 ;  /* 0x00000001ff047819 */ /* 0x000fe20000011646 */
[----:B------:R-:W-:Y:S01]  /*4d50*/  IMAD.MOV.U32 R68, RZ, RZ, RZ ;  /* 0x000000ffff447224 */ /* 0x000fe200078e00ff */
[--C-:B------:R-:W-:Y:S01]  /*4d60*/  LOP3.LUT R64, R64, 0x20, R3.reuse, 0xf8, !PT ;  /* 0x0000002040407812 */ /* 0x100fe200078ef803 */
[----:B------:R-:W-:Y:S01]  /*4d70*/  IMAD.MOV.U32 R73, RZ, RZ, RZ ;  /* 0x000000ffff497224 */ /* 0x000fe200078e00ff */
[----:B------:R-:W-:Y:S01]  /*4d80*/  LOP3.LUT R32, R32, 0x600000, RZ, 0xc0, !PT ;  /* 0x0060000020207812 */ /* 0x000fe200078ec0ff */
[----:B------:R-:W-:Y:S01]  /*4d90*/  IMAD.MOV.U32 R67, RZ, RZ, RZ ;  /* 0x000000ffff437224 */ /* 0x000fe200078e00ff */
[----:B------:R-:W-:Y:S01]  /*4da0*/  LOP3.LUT R2, R2, 0x8, R4, 0x78, !PT ;  /* 0x0000000802027812 */ /* 0x000fe200078e7804 */
[----:B------:R-:W4:Y:S01]  /*4db0*/  LDC R61, c[0x0][0xb20] ;  /* 0x0002c800ff3d7b82 */ /* 0x000f220000000800 */
[----:B------:R-:W3:Y:S01]  /*4dc0*/  LDS R0, [UR48+0x140] ;  /* 0x00014030ff007984 */ /* 0x000ee20008000800 */
[----:B------:R-:W-:Y:S01]  /*4dd0*/  LOP3.LUT R64, R64, 0x100, R3, 0xf8, !PT ;  /* 0x0000010040407812 */ /* 0x000fe200078ef803 */
[----:B------:R-:W1:Y:S01]  /*4de0*/  LDCU.64 UR54, c[0x0][0x348] ;  /* 0x00006900ff3677ac */ /* 0x000e620008000a00 */
[----:B------:R-:W-:-:S02]  /*4df0*/  LOP3.LUT R70, R70, 0x60, RZ, 0xc0, !PT ;  /* 0x0000006046467812 */ /* 0x000fc400078ec0ff */
[----:B------:R-:W-:Y:S01]  /*4e00*/  LOP3.LUT R64, R64, R2, RZ, 0xfc, !PT ;  /* 0x0000000240407212 */ /* 0x000fe200078efcff */
[----:B------:R-:W1:Y:S01]  /*4e10*/  LDCU.64 UR38, c[0x0][0x888] ;  /* 0x00011100ff2677ac */ /* 0x000e620008000a00 */
[----:B------:R-:W1:Y:S01]  /*4e20*/  LDC R27, c[0x0][0xb30] ;  /* 0x0002cc00ff1b7b82 */ /* 0x000e620000000800 */
[----:B------:R-:W-:Y:S01]  /*4e30*/  SEL R69, R69, 0xfffffff0, !P0 ;  /* 0xfffffff045457807 */ /* 0x000fe20004000000 */
[----:B------:R-:W1:Y:S01]  /*4e40*/  LDCU.64 UR44, c[0x0][0x890] ;  /* 0x00011200ff2c77ac */ /* 0x000e620008000a00 */
[----:B------:R-:W-:-:S05]  /*4e50*/  UMOV UR51, 0x1 ;  /* 0x0000000100337882 */ /* 0x000fca0000000000 */
[----:B------:R-:W1:Y:S01]  /*4e60*/  LDC.64 R56, c[0x0][0xb10] ;  /* 0x0002c400ff387b82 */ /* 0x000e620000000a00 */
[----:B------:R-:W-:Y:S01]  /*4e70*/  UMOV UR56, URZ ;  /* 0x000000ff00387c82 */ /* 0x000fe20008000000 */
[----:B------:R-:W-:Y:S01]  /*4e80*/  UIADD3 UR52, UPT, UPT, UR48, 0x200, URZ ;  /* 0x0000020030347890 */ /* 0x000fe2000fffe0ff */
[----:B------:R-:W-:Y:S01]  /*4e90*/  UMOV UR50, URZ ;  /* 0x000000ff00327c82 */ /* 0x000fe20008000000 */
[----:B------:R-:W-:-:S04]  /*4ea0*/  UMOV UR49, URZ ;  /* 0x000000ff00317c82 */ /* 0x000fc80008000000 */
[----:B------:R-:W1:Y:S08]  /*4eb0*/  LDC.64 R24, c[0x0][0xb18] ;  /* 0x0002c600ff187b82 */ /* 0x000e700000000a00 */
[----:B------:R-:W1:Y:S08]  /*4ec0*/  LDC.64 R22, c[0x0][0xb28] ;  /* 0x0002ca00ff167b82 */ /* 0x000e700000000a00 */
[----:B------:R-:W1:Y:S01]  /*4ed0*/  LDC.64 R54, c[0x0][0x8b0] ;  /* 0x00022c00ff367b82 */ /* 0x000e620000000a00 */
[----:B---3--:R-:W-:-:S07]  /*4ee0*/  IMAD.IADD R32, R0, 0x1, R32 ;  /* 0x0000000100207824 */ /* 0x008fce00078e0220 */
[----:B------:R-:W3:Y:S08]  /*4ef0*/  LDC.64 R52, c[0x0][0x8a8] ;  /* 0x00022a00ff347b82 */ /* 0x000ef00000000a00 */
[----:B--2-4-:R-:W1:Y:S02]  /*4f00*/  LDC R62, c[0x0][0x374] ;  /* 0x0000dd00ff3e7b82 */ /* 0x014e640000000800 */
.L_x_111:
[----:B------:R-:W-:Y:S02]  /*4f10*/  LEA R0, R73, UR48, 0x3 ;  /* 0x0000003049007c11 */ /* 0x000fe4000f8e18ff */
[----:B------:R-:W-:Y:S02]  /*4f20*/  SHF.L.U32 R2, R67, 0x1f, RZ ;  /* 0x0000001f43027819 */ /* 0x000fe400000006ff */
[----:B-1----:R-:W-:Y:S02]  /*4f30*/  LEA R16, R73, UR48, 0x4 ;  /* 0x0000003049107c11 */ /* 0x002fe4000f8e20ff */
[----:B------:R-:W2:Y:S02]  /*4f40*/  SYNCS.PHASECHK.TRANS64.TRYWAIT P0, [R0+URZ+0x90], R2 ;  /* 0x00009002000075a7 */ /* 0x000ea400080011ff */
[----:B--2---:R-:W-:Y:S05]  /*4f50*/  @!P0 BRA `(.L_x_81) ;  /* 0x0000002800b48947 */ /* 0x004fea0003800000 */
.L_x_155:
[----:B------:R-:W4:Y:S01]  /*4f60*/  LDC.64 R10, c[0x0][0xb10] ;  /* 0x0002c400ff0a7b82 */ /* 0x000f220000000a00 */
[----:B------:R-:W3:Y:S01]  /*4f70*/  LDS.128 R16, [R16+0x120] ;  /* 0x0001200010107984 */ /* 0x000ee20000000c00 */
[----:B-1----:R-:W-:Y:S01]  /*4f80*/  ISETP.NE.AND P1, PT, R27, 0x1, PT ;  /* 0x000000011b00780c */ /* 0x002fe20003f25270 */
[----:B--2---:R-:W-:Y:S01]  /*4f90*/  VIADD R0, R0, 0xa0 ;  /* 0x000000a000007836 */ /* 0x004fe20000000000 */
[----:B------:R-:W-:Y:S04]  /*4fa0*/  ISETP.GE.AND P0, PT, R26, 0x1, PT ;  /* 0x000000011a00780c */ /* 0x000fe80003f06270 */
[----:B------:R-:W1:Y:S01]  /*4fb0*/  LDC.64 R8, c[0x0][0xb18] ;  /* 0x0002c600ff087b82 */ /* 0x000e620000000a00 */
[----:B------:R-:W-:Y:S01]  /*4fc0*/  PRMT R0, RZ, 0x654, R0 ;  /* 0x00000654ff007816 */ /* 0x000fe20000000000 */
[----:B------:R-:W-:Y:S01]  /*4fd0*/  @!PT LDS RZ, [RZ] ;  /* 0x00000000fffff984 */ /* 0x000fe20000000800 */
[----:B------:R-:W-:Y:S01]  /*4fe0*/  @!PT LDS RZ, [RZ] ;  /* 0x00000000fffff984 */ /* 0x000fe20000000800 */
[----:B------:R-:W-:Y:S01]  /*4ff0*/  @!PT LDS RZ, [RZ] ;  /* 0x00000000fffff984 */ /* 0x000fe20000000800 */
[----:B------:R-:W-:Y:S01]  /*5000*/  @!PT LDS RZ, [RZ] ;  /* 0x00000000fffff984 */ /* 0x000fe20000000800 */
[----:B------:R2:W-:Y:S06]  /*5010*/  MEMBAR.ALL.CTA ;  /* 0x0000000000007992 */ /* 0x0005ec0000008000 */
[----:B--2---:R-:W2:Y:S01]  /*5020*/  FENCE.VIEW.ASYNC.S ;  /* 0x00000000000073c6 */ /* 0x004ea20000000000 */
[----:B------:R-:W1:Y:S08]  /*5030*/  @!P1 LDC R12, c[0x0][0xb20] ;  /* 0x0002c800ff0c9b82 */ /* 0x000e700000000800 */
[----:B------:R-:W1:Y:S01]  /*5040*/  @!P1 LDC R7, c[0x0][0xb0c] ;  /* 0x0002c300ff079b82 */ /* 0x000e620000000800 */
[----:B--2---:R2:W-:Y:S01]  /*5050*/  SYNCS.ARRIVE.TRANS64.RED.A1T0 RZ, [R0+URZ], RZ ;  /* 0x000000ff00ff79a7 */ /* 0x0045e200081004ff */
[----:B---3--:R-:W-:Y:S04]  /*5060*/  LOP3.LUT P4, RZ, R18, 0x1, RZ, 0xc0, !PT ;  /* 0x0000000112ff7812 */ /* 0x008fe8000788c0ff */
[----:B------:R-:W-:Y:S09]  /*5070*/  P2R R71, PR, RZ, 0x10 ;  /* 0x00000010ff477803 */ /* 0x000ff20000000000 */
[----:B------:R-:W-:Y:S02]  /*5080*/  @P4 MOV R30, R16 ;  /* 0x00000010001e4202 */ /* 0x000fe40000000f00 */
[----:B------:R-:W-:Y:S01]  /*5090*/  @P4 LOP3.LUT R29, R17, 0xffff, RZ, 0xc0, !PT ;  /* 0x0000ffff111d4812 */ /* 0x000fe200078ec0ff */
[----:B--2-4-:R-:W-:Y:S06]  /*50a0*/  @!P0 BRA `(.L_x_82) ;  /* 0x0000000000a48947 */ /* 0x014fec0003800000 */
[----:B------:R-:W-:Y:S01]  /*50b0*/  IMAD.HI.U32 R0, R62, R25, RZ ;  /* 0x000000193e007227 */ /* 0x000fe200078e00ff */
[----:B------:R-:W-:Y:S02]  /*50c0*/  ISETP.NE.AND P0, PT, R24, 0x1, PT ;  /* 0x000000011800780c */ /* 0x000fe40003f05270 */
[----:B------:R-:W-:Y:S01]  /*50d0*/  ISETP.NE.AND P2, PT, R26, 0x1, PT ;  /* 0x000000011a00780c */ /* 0x000fe20003f45270 */
[----:B------:R-:W-:Y:S01]  /*50e0*/  IMAD.HI.U32 R4, R63, R56, RZ ;  /* 0x000000383f047227 */ /* 0x000fe200078e00ff */
[----:B------:R-:W-:Y:S02]  /*50f0*/  SHF.R.U32.HI R0, RZ, R61, R0 ;  /* 0x0000003dff007219 */ /* 0x000fe40000011600 */
[----:B------:R-:W-:Y:S01]  /*5100*/  ISETP.NE.AND P3, PT, R28, 0x1, PT ;  /* 0x000000011c00780c */ /* 0x000fe20003f65270 */
[----:B------:R-:W-:Y:S01]  /*5110*/  IMAD.HI.U32 R6, R29, R25, RZ ;  /* 0x000000191d067227 */ /* 0x000fe200078e00ff */
[-C--:B------:R-:W-:Y:S02]  /*5120*/  SHF.R.U32.HI R4, RZ, R57.reuse, R4 ;  /* 0x00000039ff047219 */ /* 0x080fe40000011604 */
[----:B------:R-:W-:Y:S01]  /*5130*/  SEL R0, R62, R0, !P0 ;  /* 0x000000003e007207 */ /* 0x000fe20004000000 */
[----:B------:R-:W-:Y:S01]  /*5140*/  IMAD.HI.U32 R5, R30, R56, RZ ;  /* 0x000000381e057227 */ /* 0x000fe200078e00ff */
[----:B------:R-:W-:Y:S03]  /*5150*/  SEL R4, R63, R4, !P3 ;  /* 0x000000043f047207 */ /* 0x000fe60005800000 */
[-C--:B------:R-:W-:Y:S01]  /*5160*/  IMAD.HI.U32 R3, R0, R22.reuse, RZ ;  /* 0x0000001600037227 */ /* 0x080fe200078e00ff */
[----:B------:R-:W-:Y:S03]  /*5170*/  SHF.R.U32.HI R5, RZ, R57, R5 ;  /* 0x00000039ff057219 */ /* 0x000fe60000011605 */
[----:B------:R-:W-:Y:S01]  /*5180*/  IMAD.HI.U32 R2, R4, R22, RZ ;  /* 0x0000001604027227 */ /* 0x000fe200078e00ff */
[----:B------:R-:W-:Y:S02]  /*5190*/  @P2 SHF.R.U32.HI R0, RZ, R23, R3 ;  /* 0x00000017ff002219 */ /* 0x000fe40000011603 */
[----:B------:R-:W-:Y:S02]  /*51a0*/  SHF.R.U32.HI R3, RZ, R61, R6 ;  /* 0x0000003dff037219 */ /* 0x000fe40000011606 */
[----:B------:R-:W-:Y:S01]  /*51b0*/  @P2 SHF.R.U32.HI R4, RZ, R23, R2 ;  /* 0x00000017ff042219 */ /* 0x000fe20000011602 */
[----:B------:R-:W-:Y:S01]  /*51c0*/  IMAD R0, R26, R0, RZ ;  /* 0x000000001a007224 */ /* 0x000fe200078e02ff */
[----:B------:R-:W-:Y:S02]  /*51d0*/  SEL R3, R29, R3, !P0 ;  /* 0x000000031d037207 */ /* 0x000fe40004000000 */
[----:B------:R-:W-:Y:S01]  /*51e0*/  SEL R2, R30, R5, !P3 ;  /* 0x000000051e027207 */ /* 0x000fe20005800000 */
[----:B------:R-:W-:Y:S01]  /*51f0*/  IMAD R5, R26, R4, RZ ;  /* 0x000000041a057224 */ /* 0x000fe200078e02ff */
[C---:B------:R-:W-:Y:S01]  /*5200*/  ISETP.GE.AND P0, PT, R3.reuse, R0, PT ;  /* 0x000000000300720c */ /* 0x040fe20003f06270 */
[C---:B------:R-:W-:Y:S03]  /*5210*/  IMAD.HI.U32 R0, R3.reuse, R22, RZ ;  /* 0x0000001603007227 */ /* 0x040fe600078e00ff */
[C---:B------:R-:W-:Y:S02]  /*5220*/  ISETP.GE.OR P0, PT, R2.reuse, R5, P0 ;  /* 0x000000050200720c */ /* 0x040fe40000706670 */
[----:B------:R-:W-:Y:S04]  /*5230*/  SHF.R.U32.HI R0, RZ, R23, R0 ;  /* 0x00000017ff007219 */ /* 0x000fe80000011600 */
[C---:B------:R-:W-:Y:S05]  /*5240*/  SEL R6, R3.reuse, R0, !P2 ;  /* 0x0000000003067207 */ /* 0x040fea0005000000 */
        /* <DEDUP_REMOVED lines=14> */
[----:B------:R-:W-:Y:S07]  /*5330*/  IMAD R29, R3, R24, R29 ;  /* 0x00000018031d7224 */ /* 0x000fee00078e021d */
.L_x_82:
[----:B-1----:R-:W-:Y:S01]  /*5340*/  @!P1 ISETP.NE.AND P0, PT, R8, 0x1, PT ;  /* 0x000000010800980c */ /* 0x002fe20003f05270 */
[----:B------:R-:W-:Y:S01]  /*5350*/  @!P1 IMAD.HI.U32 R0, R30, R10, RZ ;  /* 0x0000000a1e009227 */ /* 0x000fe200078e00ff */
[----:B------:R-:W-:Y:S01]  /*5360*/  @!P1 ISETP.NE.AND P2, PT, R7, 0x1, PT ;  /* 0x000000010700980c */ /* 0x000fe20003f45270 */
[----:B------:R-:W-:Y:S01]  /*5370*/  ULOP3.LUT UP0, URZ, UR52, 0x1b0, URZ, 0xc0, !UPT ;  /* 0x000001b034ff7892 */ /* 0x000fe2000f80c0ff */
[----:B------:R-:W-:Y:S01]  /*5380*/  R2UR UR42, R21 ;  /* 0x00000000152a72ca */ /* 0x000fe200000e0000 */
[----:B------:R-:W-:Y:S01]  /*5390*/  @!P1 IMAD.HI.U32 R2, R29, R9, RZ ;  /* 0x000000091d029227 */ /* 0x000fe200078e00ff */
[----:B------:R-:W-:Y:S02]  /*53a0*/  @!P1 SHF.R.U32.HI R0, RZ, R11, R0 ;  /* 0x0000000bff009219 */ /* 0x000fe40000011600 */
[----:B------:R-:W-:Y:S01]  /*53b0*/  R2UR UR41, R20 ;  /* 0x00000000142972ca */ /* 0x000fe200000e0000 */
[----:B------:R-:W-:Y:S01]  /*53c0*/  VIADD R73, R73, 0x1 ;  /* 0x0000000149497836 */ /* 0x000fe20000000000 */
[----:B------:R-:W-:Y:S02]  /*53d0*/  @!P1 SHF.R.U32.HI R2, RZ, R12, R2 ;  /* 0x0000000cff029219 */ /* 0x000fe40000011602 */
[----:B------:R-:W-:Y:S02]  /*53e0*/  @!P1 SEL R3, R30, R0, !P2 ;  /* 0x000000001e039207 */ /* 0x000fe40005000000 */
[----:B------:R-:W-:Y:S02]  /*53f0*/  @!P1 SEL R2, R29, R2, !P0 ;  /* 0x000000021d029207 */ /* 0x000fe40004000000 */
[----:B------:R-:W-:Y:S01]  /*5400*/  @P4 SHF.R.U32.HI R66, RZ, 0x10, R17 ;  /* 0x00000010ff424819 */ /* 0x000fe20000011611 */
[----:B------:R-:W-:Y:S02]  /*5410*/  USHF.L.U32 UR42, UR42, 0x6, URZ ;  /* 0x000000062a2a7899 */ /* 0x000fe400080006ff */
[----:B------:R-:W-:Y:S02]  /*5420*/  @!P1 IMAD.IADD R0, R2, 0x1, -R3 ;  /* 0x0000000102009824 */ /* 0x000fe400078e0a03 */
[----:B------:R-:W-:Y:S01]  /*5430*/  @!P1 IMAD.IADD R2, R3, 0x1, -R2 ;  /* 0x0000000103029824 */ /* 0x000fe200078e0a02 */
[----:B------:R-:W-:Y:S01]  /*5440*/  USHF.L.U32 UR41, UR41, 0x6, URZ ;  /* 0x0000000629297899 */ /* 0x000fe200080006ff */
[----:B------:R-:W-:Y:S02]  /*5450*/  @!P1 IMAD R30, R0, R7, R30 ;  /* 0x00000007001e9224 */ /* 0x000fe400078e021e */
[----:B------:R-:W-:Y:S01]  /*5460*/  @!P1 IMAD R29, R2, R8, R29 ;  /* 0x00000008021d9224 */ /* 0x000fe200078e021d */
[----:B------:R-:W-:Y:S08]  /*5470*/  BRA.U !UP0, `(.L_x_83) ;  /* 0x00000001087c7547 */ /* 0x000ff0000b800000 */
[----:B------:R-:W1:Y:S01]  /*5480*/  LDCU.64 UR8, c[0x4][0x80] ;  /* 0x01001000ff0877ac */ /* 0x000e620008000a00 */
[----:B------:R-:W-:Y:S01]  /*5490*/  MOV R2, 0x0 ;  /* 0x0000000000027802 */ /* 0x000fe20000000f00 */
[----:B------:R-:W-:Y:S02]  /*54a0*/  HFMA2 R12, -RZ, RZ, 0, 5.9604644775390625e-08 ;  /* 0x00000001ff0c7431 */ /* 0x000fe400000001ff */
[----:B------:R-:W-:Y:S01]  /*54b0*/  IMAD.MOV.U32 R8, RZ, RZ, 0x70 ;  /* 0x00000070ff087424 */ /* 0x000fe200078e00ff */
[----:B------:R2:W3:Y:S01]  /*54c0*/  LDC.64 R14, c[0x4][R2] ;  /* 0x01000000020e7b82 */ /* 0x0004e20000000a00 */
[----:B------:R-:W4:Y:S01]  /*54d0*/  LDCU.64 UR6, c[0x4][0x88] ;  /* 0x01001100ff0677ac */ /* 0x000f220008000a00 */
[----:B------:R-:W-:Y:S01]  /*54e0*/  IMAD.MOV.U32 R13, RZ, RZ, RZ ;  /* 0x000000ffff0d7224 */ /* 0x000fe200078e00ff */
[----:B------:R-:W2:Y:S01]  /*54f0*/  LDCU.64 UR4, c[0x4][0x8] ;  /* 0x01000100ff0477ac */ /* 0x000ea20008000a00 */
[----:B-1----:R-:W-:Y:S01]  /*5500*/  MOV R5, UR9 ;  /* 0x0000000900057c02 */ /* 0x002fe20008000f00 */
[----:B------:R-:W-:Y:S01]  /*5510*/  IMAD.U32 R4, RZ, RZ, UR8 ;  /* 0x00000008ff047e24 */ /* 0x000fe2000f8e00ff */
[----:B----4-:R-:W-:Y:S01]  /*5520*/  MOV R7, UR7 ;  /* 0x0000000700077c02 */ /* 0x010fe20008000f00 */
[----:B------:R-:W-:Y:S01]  /*5530*/  IMAD.U32 R6, RZ, RZ, UR6 ;  /* 0x00000006ff067e24 */ /* 0x000fe2000f8e00ff */
[----:B--2---:R-:W-:Y:S01]  /*5540*/  MOV R11, UR5 ;  /* 0x00000005000b7c02 */ /* 0x004fe20008000f00 */
[----:B------:R-:W-:Y:S02]  /*5550*/  IMAD.U32 R10, RZ, RZ, UR4 ;  /* 0x00000004ff0a7e24 */ /* 0x000fe4000f8e00ff */
[----:B------:R-:W-:Y:S07]  /*5560*/  LEPC R20, `(.L_x_84) ;  /* 0x000000001014794e */ /* 0x000fee0000000000 */
[----:B---3-5:R-:W-:Y:S05]  /*5570*/  CALL.ABS.NOINC R14 ;  /* 0x000000000e007343 */ /* 0x028fea0003c00000 */
.L_x_84:
[----:B------:R-:W1:Y:S01]  /*5580*/  LDCU.64 UR8, c[0x4][0x80] ;  /* 0x01001000ff0877ac */ /* 0x000e620008000a00 */
[----:B------:R-:W2:Y:S01]  /*5590*/  LDC.64 R2, c[0x4][R2] ;  /* 0x0100000002027b82 */ /* 0x000ea20000000a00 */
[----:B------:R-:W-:Y:S02]  /*55a0*/  HFMA2 R12, -RZ, RZ, 0, 5.9604644775390625e-08 ;  /* 0x00000001ff0c7431 */ /* 0x000fe400000001ff */
[----:B------:R-:W-:Y:S02]  /*55b0*/  IMAD.MOV.U32 R8, RZ, RZ, 0x70 ;  /* 0x00000070ff087424 */ /* 0x000fe400078e00ff */
[----:B------:R-:W-:Y:S01]  /*55c0*/  IMAD.MOV.U32 R13, RZ, RZ, RZ ;  /* 0x000000ffff0d7224 */ /* 0x000fe200078e00ff */
[----:B------:R-:W3:Y:S01]  /*55d0*/  LDCU.64 UR6, c[0x4][0x88] ;  /* 0x01001100ff0677ac */ /* 0x000ee20008000a00 */
[----:B------:R-:W4:Y:S01]  /*55e0*/  LDCU.64 UR4, c[0x4][0x8] ;  /* 0x01000100ff0477ac */ /* 0x000f220008000a00 */
[----:B-1----:R-:W-:Y:S02]  /*55f0*/  MOV R4, UR8 ;  /* 0x0000000800047c02 */ /* 0x002fe40008000f00 */
[----:B------:R-:W-:Y:S02]  /*5600*/  MOV R5, UR9 ;  /* 0x0000000900057c02 */ /* 0x000fe40008000f00 */
[----:B---3--:R-:W-:Y:S01]  /*5610*/  MOV R7, UR7 ;  /* 0x0000000700077c02 */ /* 0x008fe20008000f00 */
[----:B------:R-:W-:Y:S01]  /*5620*/  IMAD.U32 R6, RZ, RZ, UR6 ;  /* 0x00000006ff067e24 */ /* 0x000fe2000f8e00ff */
[----:B----4-:R-:W-:Y:S01]  /*5630*/  MOV R11, UR5 ;  /* 0x00000005000b7c02 */ /* 0x010fe20008000f00 */
[----:B------:R-:W-:Y:S02]  /*5640*/  IMAD.U32 R10, RZ, RZ, UR4 ;  /* 0x00000004ff0a7e24 */ /* 0x000fe4000f8e00ff */
[----:B------:R-:W-:Y:S07]  /*5650*/  LEPC R20, `(.L_x_83) ;  /* 0x000000001014794e */ /* 0x000fee0000000000 */
[----:B--2---:R-:W-:Y:S05]  /*5660*/  CALL.ABS.NOINC R2 ;  /* 0x0000000002007343 */ /* 0x004fea0003c00000 */
.L_x_83:
[----:B------:R-:W-:Y:S01]  /*5670*/  ISETP.NE.U32.AND P4, PT, R54, RZ, PT ;  /* 0x000000ff3600720c */ /* 0x000fe20003f85070 */
[----:B------:R-:W-:Y:S01]  /*5680*/  UISETP.NE.AND UP2, UPT, UR53, URZ, UPT ;  /* 0x000000ff3500728c */ /* 0x000fe2000bf45270 */
[----:B------:R-:W-:Y:S01]  /*5690*/  ISETP.NE.U32.AND P2, PT, RZ, UR38, PT ;  /* 0x00000026ff007c0c */ /* 0x000fe2000bf45070 */
[----:B------:R-:W-:Y:S01]  /*56a0*/  UISETP.NE.U32.AND UP1, UPT, UR44, URZ, UPT ;  /* 0x000000ff2c00728c */ /* 0x000fe2000bf25070 */
[----:B------:R-:W-:Y:S01]  /*56b0*/  ISETP.NE.AND.EX P4, PT, R55, RZ, PT, P4 ;  /* 0x000000ff3700720c */ /* 0x000fe20003f85340 */
[----:B------:R-:W-:Y:S01]  /*56c0*/  UPLOP3.LUT UP0, UPT, UPT, UPT, UPT, 0x40, 0x4 ;  /* 0x000000000004789c */ /* 0x000fe20003f0e870 */
[----:B------:R-:W-:Y:S01]  /*56d0*/  ISETP.NE.AND.EX P2, PT, RZ, UR39, PT, P2 ;  /* 0x00000027ff007c0c */ /* 0x000fe2000bf45320 */
[----:B------:R-:W-:Y:S01]  /*56e0*/  UISETP.NE.AND.EX UP1, UPT, UR45, URZ, UPT, UP1 ;  /* 0x000000ff2d00728c */ /* 0x000fe2000bf25310 */
[----:B------:R-:W-:Y:S04]  /*56f0*/  PLOP3.LUT P1, PT, PT, PT, UP2, 0x80, 0x8 ;  /* 0x000000000008781c */ /* 0x000fe80003f2f028 */
[----:B------:R-:W-:Y:S06]  /*5700*/  @UP2 UPLOP3.LUT UP0, UPT, UPT, UPT, UP1, 0x80, 0x8 ;  /* 0x000000000008289c */ /* 0x000fec0003f0f010 */
[----:B------:R-:W-:Y:S01]  /*5710*/  PLOP3.LUT P0, PT, PT, PT, UP0, 0x80, 0x8 ;  /* 0x000000000008781c */ /* 0x000fe20003f0f008 */
[----:B------:R-:W-:Y:S01]  /*5720*/  @!UPT UIADD3 URZ, UPT, UPT, URZ, URZ, URZ ;  /* 0x000000fffffff290 */ /* 0x000fe2000fffe0ff */
[----:B------:R-:W-:Y:S11]  /*5730*/  BRA.U !UP1, `(.L_x_85) ;  /* 0x0000000109387547 */ /* 0x000ff6000b800000 */
[----:B------:R-:W-:Y:S01]  /*5740*/  UISETP.NE.U32.AND UP0, UPT, UR38, URZ, UPT ;  /* 0x000000ff2600728c */ /* 0x000fe2000bf05070 */
[----:B------:R-:W-:Y:S02]  /*5750*/  HFMA2 R0, -RZ, RZ, 0, 5.9604644775390625e-08 ;  /* 0x00000001ff007431 */ /* 0x000fe400000001ff */
[----:B------:R-:W-:Y:S01]  /*5760*/  IMAD.MOV.U32 R60, RZ, RZ, 0x1 ;  /* 0x00000001ff3c7424 */ /* 0x000fe200078e00ff */
[----:B------:R-:W-:Y:S06]  /*5770*/  UISETP.NE.AND.EX UP0, UPT, UR39, URZ, UPT, UP0 ;  /* 0x000000ff2700728c */ /* 0x000fec000bf05300 */
[----:B------:R-:W-:Y:S05]  /*5780*/  PLOP3.LUT P3, PT, PT, PT, UP0, 0x80, 0x8 ;  /* 0x000000000008781c */ /* 0x000fea0003f6f008 */
[----:B------:R-:W1:Y:S01]  /*5790*/  @UP0 LDCU.64 UR6, c[0x0][0x888] ;  /* 0x00011100ff0607ac */ /* 0x000e620008000a00 */
[----:B------:R-:W-:Y:S07]  /*57a0*/  @UP0 UIMAD UR4, UR36, UR44, URZ ;  /* 0x0000002c240402a4 */ /* 0x000fee000f8e02ff */
[----:B------:R-:W-:Y:S01]  /*57b0*/  @!P3 PRMT R60, R0, 0x7610, R60 ;  /* 0x00007610003cb816 */ /* 0x000fe2000000003c */
[----:B-1----:R-:W-:Y:S03]  /*57c0*/  @UP0 UIMAD.WIDE UR6, UR4, 0x4, UR6 ;  /* 0x00000004040608a5 */ /* 0x002fe6000f8e0206 */
[----:B------:R-:W1:Y:S03]  /*57d0*/  @!UP0 LDCU UR4, c[0x0][0x880] ;  /* 0x00011000ff0487ac */ /* 0x000e660008000800 */
[----:B------:R-:W-:Y:S01]  /*57e0*/  IMAD.U32 R2, RZ, RZ, UR6 ;  /* 0x00000006ff027e24 */ /* 0x000fe2000f8e00ff */
[----:B------:R-:W-:Y:S05]  /*57f0*/  MOV R3, UR7 ;  /* 0x0000000700037c02 */ /* 0x000fea0008000f00 */
[----:B-----5:R2:W5:Y:S02]  /*5800*/  @P3 LDG.E R35, desc[UR46][R2.64] ;  /* 0x0000002e02233981 */ /* 0x020564000c1e1900 */
[----:B-12---:R-:W-:Y:S02]  /*5810*/  @!P3 IMAD.U32 R35, RZ, RZ, UR4 ;  /* 0x00000004ff23be24 */ /* 0x006fe4000f8e00ff */
.L_x_85:
[----:B------:R-:W-:Y:S05]  /*5820*/  @!P4 BRA `(.L_x_86) ;  /* 0x000000000020c947 */ /* 0x000fea0003800000 */
[----:B------:R-:W-:Y:S04]  /*5830*/  ISETP.NE.U32.AND P3, PT, R52, RZ, PT ;  /* 0x000000ff3400720c */ /* 0x000fe80003f65070 */
[----:B------:R-:W-:Y:S11]  /*5840*/  ISETP.NE.AND.EX P3, PT, R53, RZ, PT, P3 ;  /* 0x000000ff3500720c */ /* 0x000ff60003f65330 */
[----:B------:R-:W-:Y:S02]  /*5850*/  @!UPT UIADD3 URZ, UPT, UPT, URZ, URZ, URZ ;  /* 0x000000fffffff290 */ /* 0x000fe4000fffe0ff */
[----:B------:R-:W1:Y:S01]  /*5860*/  @P3 LDC.64 R2, c[0x0][0x8a8] ;  /* 0x00022a00ff023b82 */ /* 0x000e620000000a00 */
[----:B------:R-:W-:Y:S04]  /*5870*/  @P3 IMAD R0, R54, UR36, RZ ;  /* 0x0000002436003c24 */ /* 0x000fe8000f8e02ff */
[----:B-1----:R-:W-:Y:S05]  /*5880*/  @P3 IMAD.WIDE R2, R0, 0x4, R2 ;  /* 0x0000000400023825 */ /* 0x002fea00078e0202 */
[----:B-----5:R1:W5:Y:S02]  /*5890*/  @P3 LDG.E R33, desc[UR46][R2.64] ;  /* 0x0000002e02213981 */ /* 0x020364000c1e1900 */
[----:B-1----:R-:W2:Y:S02]  /*58a0*/  @!P3 LDC R33, c[0x0][0x8a0] ;  /* 0x00022800ff21bb82 */ /* 0x002ea40000000800 */
.L_x_86:
[----:B-----5:R-:W-:Y:S01]  /*58b0*/  FSETP.NEU.AND P3, PT, R35, RZ, PT ;  /* 0x000000ff2300720b */ /* 0x020fe20003f6d000 */
[----:B------:R-:W-:Y:S01]  /*58c0*/  IMAD.U32 R2, RZ, RZ, UR56 ;  /* 0x00000038ff027e24 */ /* 0x000fe2000f8e00ff */
[----:B------:R-:W-:Y:S01]  /*58d0*/  SEL R5, RZ, 0xffffffff, P2 ;  /* 0xffffffffff057807 */ /* 0x000fe20001000000 */
[----:B------:R-:W-:Y:S01]  /*58e0*/  ULOP3.LUT UR4, UR51, 0x1, URZ, 0x3c, !UPT ;  /* 0x0000000133047892 */ /* 0x000fe2000f8e3cff */
[----:B------:R-:W-:Y:S01]  /*58f0*/  @P1 LOP3.LUT P2, RZ, R60, 0xff, RZ, 0xc0, !PT ;  /* 0x000000ff3cff1812 */ /* 0x000fe2000784c0ff */
[----:B------:R-:W-:Y:S01]  /*5900*/  BSSY B1, `(.L_x_87) ;  /* 0x000003d000017945 */ /* 0x000fe20003800000 */
[----:B------:R-:W-:Y:S01]  /*5910*/  @P1 SEL R0, RZ, 0xffffffff, P3 ;  /* 0xffffffffff001807 */ /* 0x000fe20001800000 */
[----:B------:R-:W-:Y:S01]  /*5920*/  IMAD.MOV.U32 R47, RZ, RZ, 0x1 ;  /* 0x00000001ff2f7424 */ /* 0x000fe200078e00ff */
[----:B------:R-:W-:Y:S01]  /*5930*/  LEA R2, R2, UR48, 0x3 ;  /* 0x0000003002027c11 */ /* 0x000fe2000f8e18ff */
[----:B------:R-:W-:Y:S01]  /*5940*/  IMAD.U32 R45, RZ, RZ, UR4 ;  /* 0x00000004ff2d7e24 */ /* 0x000fe2000f8e00ff */
[----:B------:R-:W-:Y:S01]  /*5950*/  @P0 SEL R0, R5, R0, !P2 ;  /* 0x0000000005000207 */ /* 0x000fe20005000000 */
[----:B------:R-:W-:Y:S01]  /*5960*/  IMAD.U32 R46, RZ, RZ, UR56 ;  /* 0x00000038ff2e7e24 */ /* 0x000fe2000f8e00ff */
[C---:B------:R-:W-:Y:S02]  /*5970*/  LEA R44, R31.reuse, UR48, 0x3 ;  /* 0x000000301f2c7c11 */ /* 0x040fe4000f8e18ff */
[----:B------:R-:W-:Y:S02]  /*5980*/  CS2R R50, SRZ ;  /* 0x0000000000327805 */ /* 0x000fe4000001ff00 */
[----:B------:R-:W-:Y:S02]  /*5990*/  @P1 LOP3.LUT R0, R0, 0x1, RZ, 0xc0, !PT ;  /* 0x0000000100001812 */ /* 0x000fe400078ec0ff */
[----:B------:R-:W-:Y:S02]  /*59a0*/  CS2R R48, SRZ ;  /* 0x0000000000307805 */ /* 0x000fe4000001ff00 */
[----:B------:R-:W-:Y:S02]  /*59b0*/  SHF.L.U32 R3, R68, 0x1f, RZ ;  /* 0x0000001f44037819 */ /* 0x000fe400000006ff */
[----:B------:R-:W-:Y:S02]  /*59c0*/  CS2R R42, SRZ ;  /* 0x00000000002a7805 */ /* 0x000fe4000001ff00 */
[----:B------:R-:W-:Y:S02]  /*59d0*/  ISETP.NE.U32.OR P5, PT, R0, 0x1, !P1 ;  /* 0x000000010000780c */ /* 0x000fe40004fa5470 */
[----:B------:R-:W-:Y:S02]  /*59e0*/  CS2R R40, SRZ ;  /* 0x0000000000287805 */ /* 0x000fe4000001ff00 */
[----:B------:R-:W-:Y:S02]  /*59f0*/  PLOP3.LUT P2, PT, PT, PT, UP1, 0x80, 0x8 ;  /* 0x000000000008781c */ /* 0x000fe40003f4f018 */
[----:B------:R-:W-:Y:S02]  /*5a00*/  LEA.HI R34, R31, R31, RZ, 0x1 ;  /* 0x0000001f1f227211 */ /* 0x000fe400078f08ff */
[----:B------:R-:W-:Y:S02]  /*5a10*/  LOP3.LUT P4, R72, R60, 0xff, RZ, 0xc0, !PT ;  /* 0x000000ff3c487812 */ /* 0x000fe4000788c0ff */
[----:B------:R-:W-:Y:S02]  /*5a20*/  SEL R4, RZ, 0xffffffff, P3 ;  /* 0xffffffffff047807 */ /* 0x000fe40001800000 */
[----:B------:R-:W-:Y:S02]  /*5a30*/  P2R R74, PR, RZ, 0x20 ;  /* 0x00000020ff4a7803 */ /* 0x000fe40000000000 */
[----:B------:R-:W-:Y:S03]  /*5a40*/  @P5 SHF.L.U32 R0, R45, 0x1f, RZ ;  /* 0x0000001f2d005819 */ /* 0x000fe600000006ff */
[----:B------:R-:W-:Y:S01]  /*5a50*/  @P2 SEL R4, R5, R4, !P4 ;  /* 0x0000000405042207 */ /* 0x000fe20006000000 */
[----:B------:R1:W3:Y:S03]  /*5a60*/  @P5 SYNCS.PHASECHK.TRANS64.TRYWAIT P1, [R2+URZ+0x50], R0 ;  /* 0x00005000020055a7 */ /* 0x0002e600080211ff */
[----:B------:R-:W-:Y:S04]  /*5a70*/  LOP3.LUT R4, R4, 0x1, RZ, 0xc0, !PT ;  /* 0x0000000104047812 */ /* 0x000fe800078ec0ff */
[----:B------:R-:W-:Y:S04]  /*5a80*/  ISETP.NE.U32.AND P2, PT, R4, 0x1, PT ;  /* 0x000000010400780c */ /* 0x000fe80003f45070 */
[----:B------:R-:W-:Y:S01]  /*5a90*/  P2R R76, PR, RZ, 0x4 ;  /* 0x00000004ff4c7803 */ /* 0x000fe20000000000 */
[----:B------:R4:W2:Y:S01]  /*5aa0*/  SYNCS.PHASECHK.TRANS64.TRYWAIT P0, [R44+URZ+0xb0], R3 ;  /* 0x0000b0032c0075a7 */ /* 0x0008a200080011ff */
[C---:B-1----:R-:W-:Y:S01]  /*5ab0*/  IMAD.SHL.U32 R0, R34.reuse, 0x20, RZ ;  /* 0x0000002022007824 */ /* 0x042fe200078e00ff */
[----:B------:R-:W-:Y:S04]  /*5ac0*/  LOP3.LUT R34, R34, 0xffe, RZ, 0xc0, !PT ;  /* 0x00000ffe22227812 */ /* 0x000fe800078ec0ff */
[----:B------:R-:W-:Y:S01]  /*5ad0*/  LOP3.LUT R0, R0, 0xffffffc0, RZ, 0xc0, !PT ;  /* 0xffffffc000007812 */ /* 0x000fe200078ec0ff */
[----:B------:R-:W-:Y:S04]  /*5ae0*/  IMAD.IADD R34, R31, 0x1, -R34 ;  /* 0x000000011f227824 */ /* 0x000fe800078e0a22 */
[----:B------:R-:W-:Y:S04]  /*5af0*/  IMAD.IADD R0, R32, 0x1, R0 ;  /* 0x0000000120007824 */ /* 0x000fe800078e0200 */
[----:B------:R-:W-:Y:S01]  /*5b00*/  IMAD R34, R34, 0x100000, R0 ;  /* 0x0010000022227824 */ /* 0x000fe200078e0200 */
[----:B---3--:R-:W-:Y:S01]  /*5b10*/  @P5 SEL R47, RZ, 0x1, !P1 ;  /* 0x00000001ff2f5807 */ /* 0x008fe20004800000 */
[----:B----4-:R-:W-:Y:S06]  /*5b20*/  @!P5 BRA `(.L_x_88) ;  /* 0x000000000068d947 */ /* 0x010fec0003800000 */
[----:B------:R-:W-:Y:S01]  /*5b30*/  HFMA2 R43, -RZ, RZ, 0, 0 ;  /* 0x00000000ff2b7431 */ /* 0x000fe200000001ff */
[----:B------:R-:W-:Y:S01]  /*5b40*/  ISETP.NE.AND P1, PT, R47, RZ, PT ;  /* 0x000000ff2f00720c */ /* 0x000fe20003f25270 */
[----:B------:R-:W-:Y:S01]  /*5b50*/  IMAD.U32 R0, RZ, RZ, UR56 ;  /* 0x00000038ff007e24 */ /* 0x000fe2000f8e00ff */
[----:B------:R-:W-:Y:S11]  /*5b60*/  BSSY B0, `(.L_x_89) ;  /* 0x0000005000007945 */ /* 0x000ff60003800000 */
[----:B------:R-:W-:Y:S05]  /*5b70*/  @P1 BRA `(.L_x_90) ;  /* 0x00000000000c1947 */ /* 0x000fea0003800000 */
[----:B------:R-:W-:Y:S04]  /*5b80*/  SHF.L.U32 R4, R45, 0x1f, RZ ;  /* 0x0000001f2d047819 */ /* 0x000fe800000006ff */
[----:B------:R-:W1:Y:S02]  /*5b90*/  SYNCS.PHASECHK.TRANS64.TRYWAIT P1, [R2+URZ+0x50], R4 ;  /* 0x00005004020075a7 */ /* 0x000e6400080211ff */
[----:B-1----:R-:W-:Y:S05]  /*5ba0*/  @!P1 BRA `(.L_x_91) ;  /* 0x0000001c00b49947 */ /* 0x002fea0003800000 */
.L_x_90:
[----:B------:R-:W-:Y:S05]  /*5bb0*/  BSYNC B0 ;  /* 0x0000000000007941 */ /* 0x000fea0003800000 */
.L_x_89:
[----:B------:R-:W-:Y:S01]  /*5bc0*/  ISETP.NE.AND P1, PT, R76, RZ, PT ;  /* 0x000000ff4c00720c */ /* 0x000fe20003f25270 */
[----:B------:R-:W-:Y:S01]  /*5bd0*/  IMAD.MOV.U32 R42, RZ, RZ, RZ ;  /* 0x000000ffff2a7224 */ /* 0x000fe200078e00ff */
[----:B------:R-:W-:Y:S02]  /*5be0*/  CS2R R40, SRZ ;  /* 0x0000000000287805 */ /* 0x000fe4000001ff00 */
[----:B------:R-:W-:Y:S02]  /*5bf0*/  CS2R R50, SRZ ;  /* 0x0000000000327805 */ /* 0x000fe4000001ff00 */
[----:B------:R-:W-:Y:S07]  /*5c00*/  CS2R R48, SRZ ;  /* 0x0000000000307805 */ /* 0x000fee000001ff00 */
[----:B-1----:R-:W-:Y:S01]  /*5c10*/  @P1 IMAD R2, R0, 0x800, R64 ;  /* 0x0000080000021824 */ /* 0x002fe200078e0240 */
[----:B------:R-:W-:Y:S05]  /*5c20*/  @P1 WARPSYNC.ALL ;  /* 0x0000000000001948 */ /* 0x000fea0003800000 */
[----:B------:R-:W-:Y:S01]  /*5c30*/  @P1 LEA R2, R2, UR48, 0x1 ;  /* 0x0000003002021c11 */ /* 0x000fe2000f8e08ff */
[----:B------:R-:W-:Y:S04]  /*5c40*/  UIADD3 UR5, UPT, UPT, UR56, 0x1, URZ ;  /* 0x0000000138057890 */ /* 0x000fe8000fffe0ff */
[----:B------:R1:W3:Y:S01]  /*5c50*/  @P1 LDSM.16.M88.4 R40, [R2+0x200] ;  /* 0x000200000228183b */ /* 0x0002e20000000200 */
[----:B------:R-:W-:Y:S01]  /*5c60*/  UISETP.NE.AND UP0, UPT, UR5, 0x3, UPT ;  /* 0x000000030500788c */ /* 0x000fe2000bf05270 */
[----:B------:R-:W-:Y:S03]  /*5c70*/  @P1 IMAD R0, R69, 0x2, R2 ;  /* 0x0000000245001824 */ /* 0x000fe600078e0202 */
[----:B------:R-:W-:Y:S02]  /*5c80*/  USEL UR4, URZ, 0x1, UP0 ;  /* 0x00000001ff047887 */ /* 0x000fe40008000000 */
[----:B------:R1:W4:Y:S01]  /*5c90*/  @P1 LDSM.16.M88.4 R48, [R0+0x200] ;  /* 0x000200000030183b */ /* 0x0003220000000200 */
[----:B------:R-:W-:Y:S03]  /*5ca0*/  USEL UR5, UR5, URZ, UP0 ;  /* 0x000000ff05057287 */ /* 0x000fe60008000000 */
[----:B------:R-:W-:Y:S03]  /*5cb0*/  LOP3.LUT R45, R45, UR4, RZ, 0x3c, !PT ;  /* 0x000000042d2d7c12 */ /* 0x000fe6000f8e3cff */
[----:B------:R-:W-:Y:S02]  /*5cc0*/  IMAD.U32 R46, RZ, RZ, UR5 ;  /* 0x00000005ff2e7e24 */ /* 0x000fe4000f8e00ff */
.L_x_88:
[----:B------:R-:W-:Y:S05]  /*5cd0*/  BSYNC B1 ;  /* 0x0000000000017941 */ /* 0x000fea0003800000 */
.L_x_87:
[----:B-1----:R-:W-:Y:S04]  /*5ce0*/  SHF.R.U32.HI R0, RZ, 0x15, R34 ;  /* 0x00000015ff007819 */ /* 0x002fe80000011622 */
[----:B------:R-:W-:Y:S01]  /*5cf0*/  LOP3.LUT P1, RZ, R0, 0x3, R65, 0x48, !PT ;  /* 0x0000000300ff7812 */ /* 0x000fe20007824841 */
[----:B------:R-:W-:Y:S01]  /*5d00*/  @!UPT UIADD3 URZ, UPT, UPT, URZ, URZ, URZ ;  /* 0x000000fffffff290 */ /* 0x000fe2000fffe0ff */
[----:B--2---:R-:W-:Y:S11]  /*5d10*/  @P0 BRA `(.L_x_92) ;  /* 0x0000000000080947 */ /* 0x004ff60003800000 */
[----:B------:R-:W1:Y:S02]  /*5d20*/  SYNCS.PHASECHK.TRANS64.TRYWAIT P0, [R44+URZ+0xb0], R3 ;  /* 0x0000b0032c0075a7 */ /* 0x000e6400080011ff */
[----:B-1----:R-:W-:Y:S05]  /*5d30*/  @!P0 BRA `(.L_x_93) ;  /* 0x0000001c00648947 */ /* 0x002fea0003800000 */
.L_x_92:
[----:B------:R-:W-:Y:S05]  /*5d40*/  @!P1 BRA `(.L_x_94) ;  /* 0x0000000000409947 */ /* 0x000fea0003800000 */
[----:B------:R-:W2:Y:S01]  /*5d50*/  LDCU.64 UR8, c[0x4][0x70] ;  /* 0x01000e00ff0877ac */ /* 0x000ea20008000a00 */
[----:B-1----:R-:W-:Y:S01]  /*5d60*/  MOV R3, 0x0 ;  /* 0x0000000000037802 */ /* 0x002fe20000000f00 */
[----:B------:R-:W-:Y:S02]  /*5d70*/  HFMA2 R12, -RZ, RZ, 0, 5.9604644775390625e-08 ;  /* 0x00000001ff0c7431 */ /* 0x000fe400000001ff */
[----:B------:R-:W-:Y:S02]  /*5d80*/  IMAD.MOV.U32 R8, RZ, RZ, 0x192 ;  /* 0x00000192ff087424 */ /* 0x000fe400078e00ff */
[----:B------:R-:W-:Y:S01]  /*5d90*/  IMAD.MOV.U32 R13, RZ, RZ, RZ ;  /* 0x000000ffff0d7224 */ /* 0x000fe200078e00ff */
[----:B------:R-:W1:Y:S01]  /*5da0*/  LDCU.64 UR6, c[0x4][0x78] ;  /* 0x01000f00ff0677ac */ /* 0x000e620008000a00 */
[----:B------:R-:W3:Y:S01]  /*5db0*/  LDC.64 R2, c[0x4][R3] ;  /* 0x0100000003027b82 */ /* 0x000ee20000000a00 */
[----:B------:R-:W5:Y:S01]  /*5dc0*/  LDCU.64 UR4, c[0x4][0x10] ;  /* 0x01000200ff0477ac */ /* 0x000f620008000a00 */
[----:B--2---:R-:W-:Y:S01]  /*5dd0*/  MOV R5, UR9 ;  /* 0x0000000900057c02 */ /* 0x004fe20008000f00 */
[----:B------:R-:W-:Y:S01]  /*5de0*/  IMAD.U32 R4, RZ, RZ, UR8 ;  /* 0x00000008ff047e24 */ /* 0x000fe2000f8e00ff */
[----:B-1----:R-:W-:Y:S01]  /*5df0*/  MOV R7, UR7 ;  /* 0x0000000700077c02 */ /* 0x002fe20008000f00 */
[----:B------:R-:W-:Y:S01]  /*5e00*/  IMAD.U32 R6, RZ, RZ, UR6 ;  /* 0x00000006ff067e24 */ /* 0x000fe2000f8e00ff */
[----:B-----5:R-:W-:Y:S01]  /*5e10*/  MOV R11, UR5 ;  /* 0x00000005000b7c02 */ /* 0x020fe20008000f00 */
[----:B------:R-:W-:Y:S02]  /*5e20*/  IMAD.U32 R10, RZ, RZ, UR4 ;  /* 0x00000004ff0a7e24 */ /* 0x000fe4000f8e00ff */
[----:B------:R-:W-:Y:S07]  /*5e30*/  LEPC R20, `(.L_x_94) ;  /* 0x000000001014794e */ /* 0x000fee0000000000 */
[----:B---34-:R-:W-:Y:S05]  /*5e40*/  CALL.ABS.NOINC R2 ;  /* 0x0000000002007343 */ /* 0x018fea0003c00000 */
.L_x_94:
[----:B-1-3--:R-:W-:Y:S01]  /*5e50*/  SHF.L.U32 R3, R40, 0x10, RZ ;  /* 0x0000001028037819 */ /* 0x00afe200000006ff */
[----:B------:R-:W-:Y:S05]  /*5e60*/  WARPSYNC.ALL ;  /* 0x0000000000007948 */ /* 0x000fea0003800000 */
[----:B------:R-:W-:Y:S01]  /*5e70*/  R2UR UR4, R34 ;  /* 0x00000000220472ca */ /* 0x000fe200000e0000 */
[----:B------:R-:W-:Y:S01]  /*5e80*/  BSSY.RECONVERGENT B0, `(.L_x_95) ;  /* 0x0000050000007945 */ /* 0x000fe20003800200 */
[----:B------:R-:W-:Y:S02]  /*5e90*/  SHF.L.U32 R20, R42, 0x10, RZ ;  /* 0x000000102a147819 */ /* 0x000fe400000006ff */
[----:B------:R-:W-:Y:S02]  /*5ea0*/  SHF.L.U32 R75, R69, 0x1, RZ ;  /* 0x00000001454b7819 */ /* 0x000fe400000006ff */
[----:B------:R-:W-:Y:S07]  /*5eb0*/  ISETP.NE.AND P0, PT, R70, RZ, PT ;  /* 0x000000ff4600720c */ /* 0x000fee0003f05270 */
[----:B------:R-:W1:Y:S02]  /*5ec0*/  LDTM.16dp256bit.x4 R4, tmem[UR4] ;  /* 0x00000004000479ee */ /* 0x000e640008120000 */
[C---:B-1----:R-:W-:Y:S01]  /*5ed0*/  FMUL R0, R33.reuse, R4 ;  /* 0x0000000421007220 */ /* 0x042fe20000400000 */
[----:B------:R-:W-:Y:S01]  /*5ee0*/  LOP3.LUT R4, R40, 0xffff0000, RZ, 0xc0, !PT ;  /* 0xffff000028047812 */ /* 0x000fe200078ec0ff */
[----:B------:R-:W-:Y:S01]  /*5ef0*/  FMUL R2, R33, R5 ;  /* 0x0000000521027220 */ /* 0x000fe20000400000 */
[----:B------:R-:W-:Y:S01]  /*5f00*/  SHF.L.U32 R5, R41, 0x10, RZ ;  /* 0x0000001029057819 */ /* 0x000fe200000006ff */
[----:B------:R-:W-:Y:S01]  /*5f10*/  FFMA R0, R35, R3, R0 ;  /* 0x0000000323007223 */ /* 0x000fe20000000000 */
[----:B------:R-:W-:Y:S01]  /*5f20*/  FMUL R3, R33, R6 ;  /* 0x0000000621037220 */ /* 0x000fe20000400000 */
[----:B------:R-:W-:Y:S01]  /*5f30*/  LOP3.LUT R6, R41, 0xffff0000, RZ, 0xc0, !PT ;  /* 0xffff000029067812 */ /* 0x000fe200078ec0ff */
[----:B------:R-:W-:Y:S01]  /*5f40*/  FFMA R2, R35, R4, R2 ;  /* 0x0000000423027223 */ /* 0x000fe20000000002 */
[----:B------:R-:W-:Y:S01]  /*5f50*/  FMUL R7, R33, R7 ;  /* 0x0000000721077220 */ /* 0x000fe20000400000 */
[----:B------:R-:W-:Y:S01]  /*5f60*/  FFMA R3, R35, R5, R3 ;  /* 0x0000000523037223 */ /* 0x000fe20000000003 */
[C---:B------:R-:W-:Y:S01]  /*5f70*/  FMUL R4, R33.reuse, R8 ;  /* 0x0000000821047220 */ /* 0x040fe20000400000 */
[----:B------:R-:W-:Y:S01]  /*5f80*/  FMUL R5, R33, R9 ;  /* 0x0000000921057220 */ /* 0x000fe20000400000 */
[----:B------:R-:W-:Y:S01]  /*5f90*/  F2FP.BF16.F32.PACK_AB R36, R2, R0 ;  /* 0x000000000224723e */ /* 0x000fe200000010ff */
[C---:B------:R-:W-:Y:S01]  /*5fa0*/  FFMA R7, R35.reuse, R6, R7 ;  /* 0x0000000623077223 */ /* 0x040fe20000000007 */
[----:B------:R-:W-:Y:S01]  /*5fb0*/  LOP3.LUT R0, R42, 0xffff0000, RZ, 0xc0, !PT ;  /* 0xffff00002a007812 */ /* 0x000fe200078ec0ff */
[----:B------:R-:W-:Y:S01]  /*5fc0*/  FFMA R4, R35, R20, R4 ;  /* 0x0000001423047223 */ /* 0x000fe20000000004 */
[----:B------:R-:W-:Y:S01]  /*5fd0*/  SHF.L.U32 R2, R43, 0x10, RZ ;  /* 0x000000102b027819 */ /* 0x000fe200000006ff */
[----:B------:R-:W-:Y:S01]  /*5fe0*/  FMUL R6, R33, R10 ;  /* 0x0000000a21067220 */ /* 0x000fe20000400000 */
[----:B------:R-:W-:Y:S01]  /*5ff0*/  F2FP.BF16.F32.PACK_AB R37, R7, R3 ;  /* 0x000000030725723e */ /* 0x000fe200000010ff */
[----:B------:R-:W-:Y:S01]  /*6000*/  FFMA R5, R35, R0, R5 ;  /* 0x0000000023057223 */ /* 0x000fe20000000005 */
[----:B------:R-:W-:Y:S01]  /*6010*/  LOP3.LUT R3, R43, 0xffff0000, RZ, 0xc0, !PT ;  /* 0xffff00002b037812 */ /* 0x000fe200078ec0ff */
[----:B------:R-:W-:Y:S01]  /*6020*/  FFMA R6, R35, R2, R6 ;  /* 0x0000000223067223 */ /* 0x000fe20000000006 */
[C---:B----4-:R-:W-:Y:S01]  /*6030*/  SHF.L.U32 R7, R48.reuse, 0x10, RZ ;  /* 0x0000001030077819 */ /* 0x050fe200000006ff */
[C---:B------:R-:W-:Y:S01]  /*6040*/  FMUL R11, R33.reuse, R11 ;  /* 0x0000000b210b7220 */ /* 0x040fe20000400000 */
[----:B------:R-:W-:Y:S01]  /*6050*/  LOP3.LUT R0, R48, 0xffff0000, RZ, 0xc0, !PT ;  /* 0xffff000030007812 */ /* 0x000fe200078ec0ff */
[----:B------:R-:W-:Y:S01]  /*6060*/  FMUL R8, R33, R12 ;  /* 0x0000000c21087220 */ /* 0x000fe20000400000 */
[----:B------:R-:W-:Y:S01]  /*6070*/  SHF.L.U32 R2, R49, 0x10, RZ ;  /* 0x0000001031027819 */ /* 0x000fe200000006ff */
[----:B------:R-:W-:Y:S01]  /*6080*/  FMUL R9, R33, R13 ;  /* 0x0000000d21097220 */ /* 0x000fe20000400000 */
[----:B------:R-:W-:Y:S01]  /*6090*/  F2FP.BF16.F32.PACK_AB R38, R5, R4 ;  /* 0x000000040526723e */ /* 0x000fe200000010ff */
[C---:B------:R-:W-:Y:S01]  /*60a0*/  FFMA R11, R35.reuse, R3, R11 ;  /* 0x00000003230b7223 */ /* 0x040fe2000000000b */
[----:B------:R-:W-:Y:S01]  /*60b0*/  MOV R5, UR56 ;  /* 0x0000003800057c02 */ /* 0x000fe20008000f00 */
[----:B------:R-:W-:Y:S01]  /*60c0*/  FFMA R8, R35, R7, R8 ;  /* 0x0000000723087223 */ /* 0x000fe20000000008 */
[----:B------:R-:W-:Y:S01]  /*60d0*/  SHF.L.U32 R3, R51, 0x10, RZ ;  /* 0x0000001033037819 */ /* 0x000fe200000006ff */
[----:B------:R-:W-:Y:S01]  /*60e0*/  FFMA R9, R35, R0, R9 ;  /* 0x0000000023097223 */ /* 0x000fe20000000009 */
[----:B------:R-:W-:Y:S01]  /*60f0*/  LOP3.LUT R0, R49, 0xffff0000, RZ, 0xc0, !PT ;  /* 0xffff000031007812 */ /* 0x000fe200078ec0ff */
[----:B------:R-:W-:Y:S01]  /*6100*/  FMUL R10, R33, R14 ;  /* 0x0000000e210a7220 */ /* 0x000fe20000400000 */
[----:B------:R-:W-:Y:S01]  /*6110*/  LOP3.LUT R4, R51, 0xffff0000, RZ, 0xc0, !PT ;  /* 0xffff000033047812 */ /* 0x000fe200078ec0ff */
[C---:B------:R-:W-:Y:S01]  /*6120*/  FMUL R15, R33.reuse, R15 ;  /* 0x0000000f210f7220 */ /* 0x040fe20000400000 */
[----:B------:R-:W-:Y:S01]  /*6130*/  FMUL R12, R33, R16 ;  /* 0x00000010210c7220 */ /* 0x000fe20000400000 */
[C---:B------:R-:W-:Y:S01]  /*6140*/  FFMA R10, R35.reuse, R2, R10 ;  /* 0x00000002230a7223 */ /* 0x040fe2000000000a */
[C---:B------:R-:W-:Y:S01]  /*6150*/  LOP3.LUT R2, R50.reuse, 0xffff0000, RZ, 0xc0, !PT ;  /* 0xffff000032027812 */ /* 0x040fe200078ec0ff */
[----:B------:R-:W-:Y:S01]  /*6160*/  FFMA R15, R35, R0, R15 ;  /* 0x00000000230f7223 */ /* 0x000fe2000000000f */
[----:B------:R-:W-:Y:S01]  /*6170*/  SHF.L.U32 R0, R50, 0x10, RZ ;  /* 0x0000001032007819 */ /* 0x000fe200000006ff */
[C---:B------:R-:W-:Y:S01]  /*6180*/  FMUL R13, R33.reuse, R17 ;  /* 0x00000011210d7220 */ /* 0x040fe20000400000 */
[C---:B------:R-:W-:Y:S01]  /*6190*/  FMUL R14, R33.reuse, R18 ;  /* 0x00000012210e7220 */ /* 0x040fe20000400000 */
[----:B------:R-:W-:Y:S01]  /*61a0*/  FMUL R19, R33, R19 ;  /* 0x0000001321137220 */ /* 0x000fe20000400000 */
[----:B------:R-:W-:Y:S01]  /*61b0*/  LEA R5, R5, R64, 0xb ;  /* 0x0000004005057211 */ /* 0x000fe200078e58ff */
[C---:B------:R-:W-:Y:S01]  /*61c0*/  FFMA R12, R35.reuse, R0, R12 ;  /* 0x00000000230c7223 */ /* 0x040fe2000000000c */
[C---:B------:R-:W-:Y:S01]  /*61d0*/  FFMA R13, R35.reuse, R2, R13 ;  /* 0x00000002230d7223 */ /* 0x040fe2000000000d */
[C---:B------:R-:W-:Y:S01]  /*61e0*/  FFMA R14, R35.reuse, R3, R14 ;  /* 0x00000003230e7223 */ /* 0x040fe2000000000e */
[----:B------:R-:W-:Y:S01]  /*61f0*/  FFMA R19, R35, R4, R19 ;  /* 0x0000000423137223 */ /* 0x000fe20000000013 */
[----:B------:R-:W-:Y:S02]  /*6200*/  F2FP.BF16.F32.PACK_AB R39, R11, R6 ;  /* 0x000000060b27723e */ /* 0x000fe400000010ff */
[----:B------:R-:W-:Y:S02]  /*6210*/  LEA R5, R5, UR48, 0x1 ;  /* 0x0000003005057c11 */ /* 0x000fe4000f8e08ff */
[----:B------:R-:W-:Y:S02]  /*6220*/  F2FP.BF16.F32.PACK_AB R8, R9, R8 ;  /* 0x000000080908723e */ /* 0x000fe400000010ff */
[----:B------:R-:W-:Y:S01]  /*6230*/  F2FP.BF16.F32.PACK_AB R9, R15, R10 ;  /* 0x0000000a0f09723e */ /* 0x000fe200000010ff */
[----:B------:R1:W-:Y:S01]  /*6240*/  STSM.16.M88.4 [R5+0x200], R36 ;  /* 0x0002002405007844 */ /* 0x0003e20000000200 */
[----:B------:R-:W-:Y:S02]  /*6250*/  F2FP.BF16.F32.PACK_AB R10, R13, R12 ;  /* 0x0000000c0d0a723e */ /* 0x000fe400000010ff */
[----:B------:R-:W-:Y:S02]  /*6260*/  F2FP.BF16.F32.PACK_AB R11, R19, R14 ;  /* 0x0000000e130b723e */ /* 0x000fe400000010ff */
[----:B------:R-:W-:Y:S05]  /*6270*/  IADD3 R0, PT, PT, R75, 0x200, R5 ;  /* 0x000002004b007810 */ /* 0x000fea0007ffe005 */
[----:B------:R1:W-:Y:S01]  /*6280*/  STSM.16.M88.4 [R0], R8 ;  /* 0x0000000800007844 */ /* 0x0003e20000000200 */
[----:B------:R-:W-:Y:S01]  /*6290*/  @!PT LDS RZ, [RZ] ;  /* 0x00000000fffff984 */ /* 0x000fe20000000800 */
[----:B------:R-:W-:Y:S01]  /*62a0*/  @!PT LDS RZ, [RZ] ;  /* 0x00000000fffff984 */ /* 0x000fe20000000800 */
[----:B------:R-:W-:Y:S01]  /*62b0*/  @!PT LDS RZ, [RZ] ;  /* 0x00000000fffff984 */ /* 0x000fe20000000800 */
[----:B------:R-:W-:Y:S01]  /*62c0*/  @!PT LDS RZ, [RZ] ;  /* 0x00000000fffff984 */ /* 0x000fe20000000800 */
[----:B------:R2:W-:Y:S07]  /*62d0*/  MEMBAR.ALL.CTA ;  /* 0x0000000000007992 */ /* 0x0005ee0000008000 */
[----:B--2---:R-:W2:Y:S02]  /*62e0*/  FENCE.VIEW.ASYNC.S ;  /* 0x00000000000073c6 */ /* 0x004ea40000000000 */
[----:B--2---:R-:W-:Y:S06]  /*62f0*/  BAR.SYNC.DEFER_BLOCKING 0x1, 0x80 ;  /* 0x0042000000007b1d */ /* 0x004fec0000010000 */
[----:B------:R-:W-:Y:S05]  /*6300*/  @P0 BRA `(.L_x_96) ;  /* 0x00000000001c0947 */ /* 0x000fea0003800000 */
[----:B------:R-:W-:Y:S02]  /*6310*/  UIADD3 UR6, UP0, UPT, UR54, 0x680, URZ ;  /* 0x0000068036067890 */ /* 0x000fe4000ff1e0ff */
[----:B------:R-:W-:Y:S02]  /*6320*/  ULEA UR4, UR56, UR48, 0xc ;  /* 0x0000003038047291 */ /* 0x000fe4000f8e60ff */
[----:B------:R-:W-:Y:S02]  /*6330*/  UIADD3.X UR7, UPT, UPT, URZ, UR55, URZ, UP0, !UPT ;  /* 0x00000037ff077290 */ /* 0x000fe400087fe4ff */
[----:B------:R-:W-:Y:S01]  /*6340*/  UIADD3 UR40, UPT, UPT, UR4, 0x200, URZ ;  /* 0x0000020004287890 */ /* 0x000fe2000fffe0ff */
[----:B------:R-:W-:Y:S08]  /*6350*/  UMOV UR43, UR36 ;  /* 0x00000024002b7c82 */ /* 0x000ff00008000000 */
[----:B------:R2:W-:Y:S02]  /*6360*/  UTMASTG.3D [UR40], [UR6] ;  /* 0x00000028060073b5 */ /* 0x0005e40008010000 */
[----:B--2---:R0:W-:Y:S02]  /*6370*/  UTMACMDFLUSH ;  /* 0x00000000000079b7 */ /* 0x0041e40000000000 */
.L_x_96:
[----:B------:R-:W-:Y:S05]  /*6380*/  BSYNC.RECONVERGENT B0 ;  /* 0x0000000000007941 */ /* 0x000fea0003800200 */
.L_x_95:
[----:B------:R-:W-:Y:S01]  /*6390*/  UIADD3 UR40, UPT, UPT, UR56, 0x1, URZ ;  /* 0x0000000138287890 */ /* 0x000fe2000fffe0ff */
[----:B------:R-:W-:Y:S03]  /*63a0*/  BSSY.RECONVERGENT B0, `(.L_x_97) ;  /* 0x0000005000007945 */ /* 0x000fe60003800200 */
[----:B------:R-:W-:Y:S04]  /*63b0*/  UISETP.NE.AND UP0, UPT, UR40, 0x3, UPT ;  /* 0x000000032800788c */ /* 0x000fe8000bf05270 */
[----:B------:R-:W-:Y:S01]  /*63c0*/  USEL UR43, UR40, URZ, UP0 ;  /* 0x000000ff282b7287 */ /* 0x000fe20008000000 */
[----:B------:R-:W-:Y:S11]  /*63d0*/  @P0 BRA `(.L_x_98) ;  /* 0x0000000000040947 */ /* 0x000ff60003800000 */
[----:B------:R-:W-:Y:S04]  /*63e0*/  DEPBAR.LE SB0, 0x1 ;  /* 0x000080400000791a */ /* 0x000fe80000000000 */
.L_x_98:
[----:B------:R-:W-:Y:S05]  /*63f0*/  BSYNC.RECONVERGENT B0 ;  /* 0x0000000000007941 */ /* 0x000fea0003800200 */
.L_x_97:
[----:B------:R-:W-:Y:S01]  /*6400*/  BAR.SYNC.DEFER_BLOCKING 0x1, 0x80 ;  /* 0x0042000000007b1d */ /* 0x000fe20000010000 */
[----:B------:R-:W-:Y:S01]  /*6410*/  ISETP.NE.AND P1, PT, R74, RZ, PT ;  /* 0x000000ff4a00720c */ /* 0x000fe20003f25270 */
[----:B------:R-:W-:Y:S01]  /*6420*/  UISETP.NE.AND UP0, UPT, UR50, URZ, UPT ;  /* 0x000000ff3200728c */ /* 0x000fe2000bf05270 */
[----:B------:R-:W-:Y:S11]  /*6430*/  LEA R2, R46, UR48, 0x3 ;  /* 0x000000302e027c11 */ /* 0x000ff6000f8e18ff */
[----:B------:R-:W-:Y:S01]  /*6440*/  @P1 SHF.L.U32 R3, R45, 0x1f, RZ ;  /* 0x0000001f2d031819 */ /* 0x000fe200000006ff */
[----:B------:R-:W-:Y:S06]  /*6450*/  BRA.U !UP0, `(.L_x_99) ;  /* 0x0000000108247547 */ /* 0x000fec000b800000 */
[----:B------:R-:W-:Y:S01]  /*6460*/  IMAD.U32 R4, RZ, RZ, UR49 ;  /* 0x00000031ff047e24 */ /* 0x000fe2000f8e00ff */
[----:B-1----:R-:W-:Y:S01]  /*6470*/  MOV R0, UR37 ;  /* 0x0000002500007c02 */ /* 0x002fe20008000f00 */
[----:B------:R-:W-:Y:S03]  /*6480*/  UIADD3 UR49, UPT, UPT, UR49, 0x1, URZ ;  /* 0x0000000131317890 */ /* 0x000fe6000fffe0ff */
[----:B------:R-:W-:Y:S01]  /*6490*/  @P1 LEA R4, R4, UR48, 0x3 ;  /* 0x0000003004041c11 */ /* 0x000fe2000f8e18ff */
[----:B------:R-:W-:Y:S04]  /*64a0*/  UISETP.NE.AND UP0, UPT, UR49, 0x3, UPT ;  /* 0x000000033100788c */ /* 0x000fe8000bf05270 */
[----:B------:R-:W-:Y:S01]  /*64b0*/  @P1 VIADD R4, R4, 0x68 ;  /* 0x0000006804041836 */ /* 0x000fe20000000000 */
[----:B------:R-:W-:Y:S04]  /*64c0*/  USEL UR49, UR49, URZ, UP0 ;  /* 0x000000ff31317287 */ /* 0x000fe80008000000 */
[----:B------:R-:W-:Y:S04]  /*64d0*/  @P1 PRMT R0, R0, 0x654, R4 ;  /* 0x0000065400001816 */ /* 0x000fe80000000004 */
[----:B------:R2:W-:Y:S04]  /*64e0*/  @P1 SYNCS.ARRIVE.TRANS64.RED.A1T0 RZ, [R0+URZ], RZ ;  /* 0x000000ff00ff19a7 */ /* 0x0005e800081004ff */
.L_x_99:
[----:B------:R-:W3:Y:S01]  /*64f0*/  @P1 SYNCS.PHASECHK.TRANS64.TRYWAIT P0, [R2+URZ+0x50], R3 ;  /* 0x00005003020015a7 */ /* 0x000ee200080011ff */
[----:B------:R-:W-:Y:S01]  /*6500*/  BSSY B1, `(.L_x_100) ;  /* 0x0000013000017945 */ /* 0x000fe20003800000 */
[----:B---3--:R-:W-:Y:S03]  /*6510*/  @P1 SEL R47, RZ, 0x1, !P0 ;  /* 0x00000001ff2f1807 */ /* 0x008fe60004000000 */
[----:B------:R-:W-:Y:S05]  /*6520*/  @!P1 BRA `(.L_x_101) ;  /* 0x0000000000409947 */ /* 0x000fea0003800000 */
[----:B------:R-:W-:Y:S01]  /*6530*/  ISETP.NE.AND P1, PT, R76, RZ, PT ;  /* 0x000000ff4c00720c */ /* 0x000fe20003f25270 */
[----:B------:R-:W-:Y:S01]  /*6540*/  BSSY B0, `(.L_x_102) ;  /* 0x0000009000007945 */ /* 0x000fe20003800000 */
[----:B------:R-:W-:Y:S11]  /*6550*/  ISETP.NE.AND P0, PT, R47, RZ, PT ;  /* 0x000000ff2f00720c */ /* 0x000ff60003f05270 */
[----:B------:R-:W-:Y:S05]  /*6560*/  @P1 IMAD R3, R46, 0x800, R64 ;  /* 0x000008002e031824 */ /* 0x000fea00078e0240 */
[----:B------:R-:W-:Y:S05]  /*6570*/  @P1 LEA R3, R3, UR48, 0x1 ;  /* 0x0000003003031c11 */ /* 0x000fea000f8e08ff */
[----:B-12---:R-:W-:Y:S01]  /*6580*/  @P1 IMAD.IADD R0, R75, 0x1, R3 ;  /* 0x000000014b001824 */ /* 0x006fe200078e0203 */
[----:B------:R-:W-:Y:S06]  /*6590*/  @P0 BRA `(.L_x_103) ;  /* 0x00000000000c0947 */ /* 0x000fec0003800000 */
[----:B------:R-:W-:Y:S04]  /*65a0*/  SHF.L.U32 R45, R45, 0x1f, RZ ;  /* 0x0000001f2d2d7819 */ /* 0x000fe800000006ff */
[----:B------:R-:W1:Y:S02]  /*65b0*/  SYNCS.PHASECHK.TRANS64.TRYWAIT P0, [R2+URZ+0x50], R45 ;  /* 0x0000502d020075a7 */ /* 0x000e6400080011ff */
[----:B-1----:R-:W-:Y:S05]  /*65c0*/  @!P0 BRA `(.L_x_104) ;  /* 0x0000001400548947 */ /* 0x002fea0003800000 */
.L_x_103:
[----:B------:R-:W-:Y:S05]  /*65d0*/  BSYNC B0 ;  /* 0x0000000000007941 */ /* 0x000fea0003800000 */
.L_x_102:
[----:B------:R-:W-:Y:S11]  /*65e0*/  ISETP.NE.AND P0, PT, R76, RZ, PT ;  /* 0x000000ff4c00720c */ /* 0x000ff60003f05270 */
[----:B------:R-:W-:Y:S02]  /*65f0*/  @!UPT UIADD3 URZ, UPT, UPT, URZ, URZ, URZ ;  /* 0x000000fffffff290 */ /* 0x000fe4000fffe0ff */
[----:B------:R-:W-:Y:S05]  /*6600*/  @P0 WARPSYNC.ALL ;  /* 0x0000000000000948 */ /* 0x000fea0003800000 */
[----:B------:R3:W4:Y:S04]  /*6610*/  @P0 LDSM.16.M88.4 R40, [R3+0x200] ;  /* 0x000200000328083b */ /* 0x0007280000000200 */
[----:B------:R3:W2:Y:S02]  /*6620*/  @P0 LDSM.16.M88.4 R48, [R0+0x200] ;  /* 0x000200000030083b */ /* 0x0006a40000000200 */
.L_x_101:
[----:B------:R-:W-:Y:S05]  /*6630*/  BSYNC B1 ;  /* 0x0000000000017941 */ /* 0x000fea0003800000 */
.L_x_100:
[----:B-123--:R-:W-:Y:S05]  /*6640*/  VIADD R0, R34, 0x20 ;  /* 0x0000002022007836 */ /* 0x00efea0000000000 */
[----:B------:R-:W-:Y:S04]  /*6650*/  SHF.R.U32.HI R0, RZ, 0x15, R0 ;  /* 0x00000015ff007819 */ /* 0x000fe80000011600 */
[----:B------:R-:W-:Y:S11]  /*6660*/  LOP3.LUT P0, RZ, R0, 0x3, R65, 0x48, !PT ;  /* 0x0000000300ff7812 */ /* 0x000ff60007804841 */
[----:B------:R-:W-:Y:S02]  /*6670*/  @!UPT UIADD3 URZ, UPT, UPT, URZ, URZ, URZ ;  /* 0x000000fffffff290 */ /* 0x000fe4000fffe0ff */
[----:B------:R-:W-:Y:S05]  /*6680*/  @!P0 BRA `(.L_x_105) ;  /* 0x0000000000408947 */ /* 0x000fea0003800000 */
[----:B------:R-:W1:Y:S01]  /*6690*/  LDCU.64 UR8, c[0x4][0x70] ;  /* 0x01000e00ff0877ac */ /* 0x000e620008000a00 */
[----:B------:R-:W-:Y:S01]  /*66a0*/  MOV R3, 0x0 ;  /* 0x0000000000037802 */ /* 0x000fe20000000f00 */
[----:B------:R-:W-:Y:S02]  /*66b0*/  HFMA2 R12, -RZ, RZ, 0, 5.9604644775390625e-08 ;  /* 0x00000001ff0c7431 */ /* 0x000fe400000001ff */
[----:B------:R-:W-:Y:S02]  /*66c0*/  IMAD.MOV.U32 R8, RZ, RZ, 0x192 ;  /* 0x00000192ff087424 */ /* 0x000fe400078e00ff */
[----:B------:R-:W-:Y:S01]  /*66d0*/  IMAD.MOV.U32 R13, RZ, RZ, RZ ;  /* 0x000000ffff0d7224 */ /* 0x000fe200078e00ff */
[----:B------:R-:W2:Y:S01]  /*66e0*/  LDCU.64 UR6, c[0x4][0x78] ;  /* 0x01000f00ff0677ac */ /* 0x000ea20008000a00 */
[----:B------:R-:W3:Y:S01]  /*66f0*/  LDC.64 R2, c[0x4][R3] ;  /* 0x0100000003027b82 */ /* 0x000ee20000000a00 */
[----:B------:R-:W5:Y:S01]  /*6700*/  LDCU.64 UR4, c[0x4][0x10] ;  /* 0x01000200ff0477ac */ /* 0x000f620008000a00 */
[----:B-1----:R-:W-:Y:S01]  /*6710*/  MOV R5, UR9 ;  /* 0x0000000900057c02 */ /* 0x002fe20008000f00 */
[----:B------:R-:W-:Y:S01]  /*6720*/  IMAD.U32 R4, RZ, RZ, UR8 ;  /* 0x00000008ff047e24 */ /* 0x000fe2000f8e00ff */
[----:B--2---:R-:W-:Y:S01]  /*6730*/  MOV R7, UR7 ;  /* 0x0000000700077c02 */ /* 0x004fe20008000f00 */
[----:B------:R-:W-:Y:S01]  /*6740*/  IMAD.U32 R6, RZ, RZ, UR6 ;  /* 0x00000006ff067e24 */ /* 0x000fe2000f8e00ff */
[----:B-----5:R-:W-:Y:S01]  /*6750*/  MOV R11, UR5 ;  /* 0x00000005000b7c02 */ /* 0x020fe20008000f00 */
[----:B------:R-:W-:Y:S02]  /*6760*/  IMAD.U32 R10, RZ, RZ, UR4 ;  /* 0x00000004ff0a7e24 */ /* 0x000fe4000f8e00ff */
[----:B------:R-:W-:Y:S07]  /*6770*/  LEPC R20, `(.L_x_105) ;  /* 0x000000001014794e */ /* 0x000fee0000000000 */
[----:B---34-:R-:W-:Y:S05]  /*6780*/  CALL.ABS.NOINC R2 ;  /* 0x0000000002007343 */ /* 0x018fea0003c00000 */
.L_x_105:
[----:B------:R-:W-:Y:S01]  /*6790*/  ISETP.NE.AND P0, PT, R70, RZ, PT ;  /* 0x000000ff4600720c */ /* 0x000fe20003f05270 */
[----:B------:R-:W-:Y:S05]  /*67a0*/  WARPSYNC.ALL ;  /* 0x0000000000007948 */ /* 0x000fea0003800000 */
[----:B------:R-:W-:Y:S01]  /*67b0*/  R2UR UR4, R34 ;  /* 0x00000000220472ca */ /* 0x000fe200000e0000 */
[----:B------:R-:W-:Y:S01]  /*67c0*/  BSSY.RECONVERGENT B0, `(.L_x_106) ;  /* 0x0000056000007945 */ /* 0x000fe20003800200 */
[C---:B----4-:R-:W-:Y:S02]  /*67d0*/  SHF.L.U32 R20, R40.reuse, 0x10, RZ ;  /* 0x0000001028147819 */ /* 0x050fe400000006ff */
[----:B------:R-:W-:Y:S02]  /*67e0*/  LOP3.LUT R21, R40, 0xffff0000, RZ, 0xc0, !PT ;  /* 0xffff000028157812 */ /* 0x000fe400078ec0ff */
[C---:B------:R-:W-:Y:S02]  /*67f0*/  SHF.L.U32 R34, R41.reuse, 0x10, RZ ;  /* 0x0000001029227819 */ /* 0x040fe400000006ff */
[----:B------:R-:W-:Y:S02]  /*6800*/  R2UR UR5, R44 ;  /* 0x000000002c0572ca */ /* 0x000fe400000e0000 */
[----:B------:R-:W-:Y:S02]  /*6810*/  LOP3.LUT R36, R41, 0xffff0000, RZ, 0xc0, !PT ;  /* 0xffff000029247812 */ /* 0x000fe400078ec0ff */
[C---:B------:R-:W-:Y:S01]  /*6820*/  SHF.L.U32 R37, R42.reuse, 0x10, RZ ;  /* 0x000000102a257819 */ /* 0x040fe200000006ff */
[----:B------:R-:W1:Y:S01]  /*6830*/  LDTM.16dp256bit.x4 R4, tmem[UR4+0x20] ;  /* 0x00002004000479ee */ /* 0x000e620008120000 */
[----:B------:R-:W-:Y:S01]  /*6840*/  LOP3.LUT R38, R42, 0xffff0000, RZ, 0xc0, !PT ;  /* 0xffff00002a267812 */ /* 0x000fe200078ec0ff */
[----:B------:R-:W-:Y:S01]  /*6850*/  NOP ;  /* 0x0000000000007918 */ /* 0x000fe20000000000 */
[C---:B------:R-:W-:Y:S02]  /*6860*/  SHF.L.U32 R39, R43.reuse, 0x10, RZ ;  /* 0x000000102b277819 */ /* 0x040fe400000006ff */
[----:B------:R-:W-:Y:S02]  /*6870*/  LOP3.LUT R40, R43, 0xffff0000, RZ, 0xc0, !PT ;  /* 0xffff00002b287812 */ /* 0x000fe400078ec0ff */
[C---:B------:R-:W-:Y:S01]  /*6880*/  SHF.L.U32 R41, R48.reuse, 0x10, RZ ;  /* 0x0000001030297819 */ /* 0x040fe200000006ff */
[----:B------:R-:W-:Y:S01]  /*6890*/  UIADD3 UR5, UPT, UPT, UR5, 0xd0, URZ ;  /* 0x000000d005057890 */ /* 0x000fe2000fffe0ff */
[----:B------:R-:W-:Y:S02]  /*68a0*/  LOP3.LUT R42, R48, 0xffff0000, RZ, 0xc0, !PT ;  /* 0xffff0000302a7812 */ /* 0x000fe400078ec0ff */
[C---:B------:R-:W-:Y:S01]  /*68b0*/  SHF.L.U32 R43, R49.reuse, 0x10, RZ ;  /* 0x00000010312b7819 */ /* 0x040fe200000006ff */
[----:B------:R-:W-:Y:S01]  /*68c0*/  UPRMT UR5, UR37, 0x654, UR5 ;  /* 0x0000065425057896 */ /* 0x000fe20008000005 */
[----:B------:R-:W-:Y:S02]  /*68d0*/  LOP3.LUT R44, R49, 0xffff0000, RZ, 0xc0, !PT ;  /* 0xffff0000312c7812 */ /* 0x000fe400078ec0ff */
[C---:B------:R-:W-:Y:S02]  /*68e0*/  SHF.L.U32 R45, R50.reuse, 0x10, RZ ;  /* 0x00000010322d7819 */ /* 0x040fe400000006ff */
[----:B------:R-:W-:Y:S02]  /*68f0*/  LOP3.LUT R46, R50, 0xffff0000, RZ, 0xc0, !PT ;  /* 0xffff0000322e7812 */ /* 0x000fe400078ec0ff */
[C---:B------:R-:W-:Y:S02]  /*6900*/  SHF.L.U32 R47, R51.reuse, 0x10, RZ ;  /* 0x00000010332f7819 */ /* 0x040fe400000006ff */
[----:B-1----:R-:W-:Y:S01]  /*6910*/  SYNCS.ARRIVE.TRANS64.RED.A1T0 RZ, [UR5], RZ ;  /* 0x000000ffffff79a7 */ /* 0x002fe20008100405 */
[----:B------:R-:W-:Y:S01]  /*6920*/  LOP3.LUT R48, R51, 0xffff0000, RZ, 0xc0, !PT ;  /* 0xffff000033307812 */ /* 0x000fe200078ec0ff */
[C---:B------:R-:W-:Y:S01]  /*6930*/  FMUL R4, R33.reuse, R4 ;  /* 0x0000000421047220 */ /* 0x040fe20000400000 */
[C---:B------:R-:W-:Y:S01]  /*6940*/  FMUL R5, R33.reuse, R5 ;  /* 0x0000000521057220 */ /* 0x040fe20000400000 */
[C---:B------:R-:W-:Y:S01]  /*6950*/  FMUL R6, R33.reuse, R6 ;  /* 0x0000000621067220 */ /* 0x040fe20000400000 */
[----:B------:R-:W-:Y:S01]  /*6960*/  FMUL R7, R33, R7 ;  /* 0x0000000721077220 */ /* 0x000fe20000400000 */
[C---:B------:R-:W-:Y:S01]  /*6970*/  FFMA R4, R35.reuse, R20, R4 ;  /* 0x0000001423047223 */ /* 0x040fe20000000004 */
[C---:B------:R-:W-:Y:S01]  /*6980*/  FFMA R5, R35.reuse, R21, R5 ;  /* 0x0000001523057223 */ /* 0x040fe20000000005 */
[C---:B------:R-:W-:Y:S01]  /*6990*/  FFMA R6, R35.reuse, R34, R6 ;  /* 0x0000002223067223 */ /* 0x040fe20000000006 */
[----:B------:R-:W-:Y:S01]  /*69a0*/  FFMA R7, R35, R36, R7 ;  /* 0x0000002423077223 */ /* 0x000fe20000000007 */
[C---:B------:R-:W-:Y:S01]  /*69b0*/  FMUL R8, R33.reuse, R8 ;  /* 0x0000000821087220 */ /* 0x040fe20000400000 */
[----:B------:R-:W-:Y:S01]  /*69c0*/  FMUL R9, R33, R9 ;  /* 0x0000000921097220 */ /* 0x000fe20000400000 */
[----:B------:R-:W-:Y:S01]  /*69d0*/  F2FP.BF16.F32.PACK_AB R4, R5, R4 ;  /* 0x000000040504723e */ /* 0x000fe200000010ff */
[----:B------:R-:W-:Y:S01]  /*69e0*/  FMUL R10, R33, R10 ;  /* 0x0000000a210a7220 */ /* 0x000fe20000400000 */
[----:B------:R-:W-:Y:S01]  /*69f0*/  F2FP.BF16.F32.PACK_AB R5, R7, R6 ;  /* 0x000000060705723e */ /* 0x000fe200000010ff */
[C---:B------:R-:W-:Y:S01]  /*6a00*/  FFMA R8, R35.reuse, R37, R8 ;  /* 0x0000002523087223 */ /* 0x040fe20000000008 */
[----:B------:R-:W-:Y:S01]  /*6a10*/  FFMA R9, R35, R38, R9 ;  /* 0x0000002623097223 */ /* 0x000fe20000000009 */
[C---:B------:R-:W-:Y:S01]  /*6a20*/  FMUL R11, R33.reuse, R11 ;  /* 0x0000000b210b7220 */ /* 0x040fe20000400000 */
[C---:B------:R-:W-:Y:S01]  /*6a30*/  FMUL R0, R33.reuse, R12 ;  /* 0x0000000c21007220 */ /* 0x040fe20000400000 */
[----:B------:R-:W-:Y:S01]  /*6a40*/  FMUL R2, R33, R13 ;  /* 0x0000000d21027220 */ /* 0x000fe20000400000 */
[----:B------:R-:W-:Y:S01]  /*6a50*/  FFMA R10, R35, R39, R10 ;  /* 0x00000027230a7223 */ /* 0x000fe2000000000a */
[----:B------:R-:W-:Y:S01]  /*6a60*/  FMUL R3, R33, R14 ;  /* 0x0000000e21037220 */ /* 0x000fe20000400000 */
[----:B------:R-:W-:Y:S01]  /*6a70*/  F2FP.BF16.F32.PACK_AB R6, R9, R8 ;  /* 0x000000080906723e */ /* 0x000fe200000010ff */
[----:B------:R-:W-:Y:S01]  /*6a80*/  FFMA R11, R35, R40, R11 ;  /* 0x00000028230b7223 */ /* 0x000fe2000000000b */
[C---:B------:R-:W-:Y:S01]  /*6a90*/  FMUL R15, R33.reuse, R15 ;  /* 0x0000000f210f7220 */ /* 0x040fe20000400000 */
[----:B------:R-:W-:Y:S01]  /*6aa0*/  FMUL R12, R33, R16 ;  /* 0x00000010210c7220 */ /* 0x000fe20000400000 */
[----:B------:R-:W-:Y:S01]  /*6ab0*/  FFMA R0, R35, R41, R0 ;  /* 0x0000002923007223 */ /* 0x000fe20000000000 */
[----:B------:R-:W-:Y:S01]  /*6ac0*/  MOV R8, UR43 ;  /* 0x0000002b00087c02 */ /* 0x000fe20008000f00 */
[----:B------:R-:W-:Y:S01]  /*6ad0*/  FMUL R13, R33, R17 ;  /* 0x00000011210d7220 */ /* 0x000fe20000400000 */
[----:B------:R-:W-:Y:S01]  /*6ae0*/  FFMA R2, R35, R42, R2 ;  /* 0x0000002a23027223 */ /* 0x000fe20000000002 */
[----:B------:R-:W-:Y:S01]  /*6af0*/  FMUL R14, R33, R18 ;  /* 0x00000012210e7220 */ /* 0x000fe20000400000 */
[C---:B------:R-:W-:Y:S01]  /*6b00*/  FFMA R3, R35.reuse, R43, R3 ;  /* 0x0000002b23037223 */ /* 0x040fe20000000003 */
[----:B------:R-:W-:Y:S01]  /*6b10*/  FFMA R15, R35, R44, R15 ;  /* 0x0000002c230f7223 */ /* 0x000fe2000000000f */
[----:B------:R-:W-:Y:S01]  /*6b20*/  FMUL R19, R33, R19 ;  /* 0x0000001321137220 */ /* 0x000fe20000400000 */
[C---:B------:R-:W-:Y:S01]  /*6b30*/  FFMA R12, R35.reuse, R45, R12 ;  /* 0x0000002d230c7223 */ /* 0x040fe2000000000c */
[----:B------:R-:W-:Y:S01]  /*6b40*/  LEA R8, R8, R64, 0xb ;  /* 0x0000004008087211 */ /* 0x000fe200078e58ff */
        /* <DEDUP_REMOVED lines=22> */
[----:B------:R-:W-:Y:S02]  /*6cb0*/  UIADD3 UR5, UPT, UPT, UR41, 0x20, URZ ;  /* 0x0000002029057890 */ /* 0x000fe4000fffe0ff */
[----:B------:R-:W-:Y:S02]  /*6cc0*/  UIADD3 UR4, UPT, UPT, UR10, 0x200, URZ ;  /* 0x000002000a047890 */ /* 0x000fe4000fffe0ff */
[----:B------:R-:W-:Y:S01]  /*6cd0*/  UIADD3.X UR9, UPT, UPT, URZ, UR55, URZ, UP0, !UPT ;  /* 0x00000037ff097290 */ /* 0x000fe200087fe4ff */
[----:B------:R-:W-:Y:S01]  /*6ce0*/  UMOV UR6, UR42 ;  /* 0x0000002a00067c82 */ /* 0x000fe20008000000 */
[----:B------:R-:W-:Y:S07]  /*6cf0*/  UMOV UR7, UR36 ;  /* 0x0000002400077c82 */ /* 0x000fee0008000000 */
[----:B------:R2:W-:Y:S02]  /*6d00*/  UTMASTG.3D [UR4], [UR8] ;  /* 0x00000004080073b5 */ /* 0x0005e40008010000 */
[----:B--2---:R0:W-:Y:S02]  /*6d10*/  UTMACMDFLUSH ;  /* 0x00000000000079b7 */ /* 0x0041e40000000000 */
.L_x_107:
[----:B------:R-:W-:Y:S05]  /*6d20*/  BSYNC.RECONVERGENT B0 ;  /* 0x0000000000007941 */ /* 0x000fea0003800200 */
.L_x_106:
[----:B------:R-:W-:Y:S01]  /*6d30*/  UIADD3 UR43, UPT, UPT, UR43, 0x1, URZ ;  /* 0x000000012b2b7890 */ /* 0x000fe2000fffe0ff */
[----:B------:R-:W-:Y:S03]  /*6d40*/  BSSY.RECONVERGENT B0, `(.L_x_108) ;  /* 0x0000008000007945 */ /* 0x000fe60003800200 */
[----:B------:R-:W-:Y:S04]  /*6d50*/  UISETP.NE.AND UP0, UPT, UR43, 0x3, UPT ;  /* 0x000000032b00788c */ /* 0x000fe8000bf05270 */
[----:B------:R-:W-:Y:S02]  /*6d60*/  UISETP.EQ.XOR UP1, UPT, UR40, 0x3, !UP0 ;  /* 0x000000032800788c */ /* 0x000fe4000c722a70 */
[----:B------:R-:W-:Y:S02]  /*6d70*/  USEL UR56, UR43, URZ, UP0 ;  /* 0x000000ff2b387287 */ /* 0x000fe40008000000 */
[----:B------:R-:W-:Y:S04]  /*6d80*/  USEL UR4, URZ, 0x1, !UP1 ;  /* 0x00000001ff047887 */ /* 0x000fe8000c800000 */
[----:B------:R-:W-:Y:S01]  /*6d90*/  ULOP3.LUT UR51, UR51, UR4, URZ, 0x3c, !UPT ;  /* 0x0000000433337292 */ /* 0x000fe2000f8e3cff */
[----:B------:R-:W-:Y:S11]  /*6da0*/  @P0 BRA `(.L_x_109) ;  /* 0x0000000000040947 */ /* 0x000ff60003800000 */
[----:B------:R-:W-:Y:S04]  /*6db0*/  DEPBAR.LE SB0, 0x1 ;  /* 0x000080400000791a */ /* 0x000fe80000000000 */
.L_x_109:
[----:B------:R-:W-:Y:S05]  /*6dc0*/  BSYNC.RECONVERGENT B0 ;  /* 0x0000000000007941 */ /* 0x000fea0003800200 */
.L_x_108:
[----:B------:R-:W-:Y:S01]  /*6dd0*/  BAR.SYNC.DEFER_BLOCKING 0x1, 0x80 ;  /* 0x0042000000007b1d */ /* 0x000fe20000010000 */
[----:B------:R-:W-:Y:S01]  /*6de0*/  UISETP.NE.AND UP0, UPT, UR50, -0x2, UPT ;  /* 0xfffffffe3200788c */ /* 0x000fe2000bf05270 */
[----:B------:R-:W-:Y:S08]  /*6df0*/  IADD3 R31, PT, PT, R31, 0x1, RZ ;  /* 0x000000011f1f7810 */ /* 0x000ff00007ffe0ff */
[----:B------:R-:W-:Y:S05]  /*6e00*/  BRA.U !UP0, `(.L_x_110) ;  /* 0x0000000108287547 */ /* 0x000fea000b800000 */
[----:B------:R-:W-:Y:S01]  /*6e10*/  ISETP.NE.AND P0, PT, R74, RZ, PT ;  /* 0x000000ff4a00720c */ /* 0x000fe20003f05270 */
[----:B------:R-:W-:Y:S01]  /*6e20*/  IMAD.U32 R2, RZ, RZ, UR49 ;  /* 0x00000031ff027e24 */ /* 0x000fe2000f8e00ff */
[----:B------:R-:W-:Y:S01]  /*6e30*/  UIADD3 UR49, UPT, UPT, UR49, 0x1, URZ ;  /* 0x0000000131317890 */ /* 0x000fe2000fffe0ff */
[----:B------:R-:W-:Y:S03]  /*6e40*/  IMAD.U32 R0, RZ, RZ, UR37 ;  /* 0x00000025ff007e24 */ /* 0x000fe6000f8e00ff */
[----:B------:R-:W-:Y:S04]  /*6e50*/  UISETP.NE.AND UP0, UPT, UR49, 0x3, UPT ;  /* 0x000000033100788c */ /* 0x000fe8000bf05270 */
[----:B------:R-:W-:Y:S03]  /*6e60*/  USEL UR49, UR49, URZ, UP0 ;  /* 0x000000ff31317287 */ /* 0x000fe60008000000 */
[----:B------:R-:W-:Y:S05]  /*6e70*/  @P0 LEA R2, R2, UR48, 0x3 ;  /* 0x0000003002020c11 */ /* 0x000fea000f8e18ff */
[----:B------:R-:W-:Y:S05]  /*6e80*/  @P0 VIADD R2, R2, 0x68 ;  /* 0x0000006802020836 */ /* 0x000fea0000000000 */
[----:B------:R-:W-:Y:S04]  /*6e90*/  @P0 PRMT R0, R0, 0x654, R2 ;  /* 0x0000065400000816 */ /* 0x000fe80000000002 */
[----:B------:R2:W-:Y:S03]  /*6ea0*/  @P0 SYNCS.ARRIVE.TRANS64.RED.A1T0 RZ, [R0+URZ], RZ ;  /* 0x000000ff00ff09a7 */ /* 0x0005e600081004ff */
.L_x_110:
[----:B------:R-:W-:Y:S01]  /*6eb0*/  ISETP.NE.AND P2, PT, R71, RZ, PT ;  /* 0x000000ff4700720c */ /* 0x000fe20003f45270 */
[----:B------:R-:W-:Y:S01]  /*6ec0*/  UIADD3 UR50, UPT, UPT, UR50, 0x2, URZ ;  /* 0x0000000232327890 */ /* 0x000fe2000fffe0ff */
[----:B------:R-:W-:Y:S01]  /*6ed0*/  ISETP.NE.AND P0, PT, R73, 0x2, PT ;  /* 0x000000024900780c */ /* 0x000fe20003f05270 */
[----:B------:R-:W-:Y:S01]  /*6ee0*/  IMAD.IADD R20, R29, 0x1, R58 ;  /* 0x000000011d147824 */ /* 0x000fe200078e023a */
[----:B------:R-:W-:Y:S01]  /*6ef0*/  ISETP.NE.AND P1, PT, R31, 0x4, PT ;  /* 0x000000041f00780c */ /* 0x000fe20003f25270 */
[----:B------:R-:W-:Y:S01]  /*6f00*/  IMAD.IADD R21, R30, 0x1, R59 ;  /* 0x000000011e157824 */ /* 0x000fe200078e023b */
[----:B------:R-:W-:Y:S02]  /*6f10*/  SEL R2, RZ, 0x1, P0 ;  /* 0x00000001ff027807 */ /* 0x000fe40000000000 */
[----:B--2---:R-:W-:Y:S02]  /*6f20*/  SEL R0, RZ, 0x1, P1 ;  /* 0x00000001ff007807 */ /* 0x004fe40000800000 */
[----:B------:R-:W-:Y:S02]  /*6f30*/  LOP3.LUT R67, R67, R2, RZ, 0x3c, !PT ;  /* 0x0000000243437212 */ /* 0x000fe400078e3cff */
[----:B------:R-:W-:Y:S02]  /*6f40*/  LOP3.LUT R68, R68, R0, RZ, 0x3c, !PT ;  /* 0x0000000044447212 */ /* 0x000fe400078e3cff */
[----:B------:R-:W-:Y:S02]  /*6f50*/  @P2 R2UR UR36, R66 ;  /* 0x00000000422422ca */ /* 0x000fe400000e0000 */
[----:B------:R-:W-:Y:S02]  /*6f60*/  SEL R73, R73, RZ, P0 ;  /* 0x000000ff49497207 */ /* 0x000fe40000000000 */
[----:B------:R-:W-:Y:S01]  /*6f70*/  SEL R31, R31, RZ, P1 ;  /* 0x000000ff1f1f7207 */ /* 0x000fe20000800000 */
[----:B------:R-:W-:Y:S10]  /*6f80*/  @P2 BRA `(.L_x_111) ;  /* 0xffffffdc00e02947 */ /* 0x000ff4000383ffff */
[----:B------:R-:W-:-:S09]  /*6f90*/  UISETP.NE.AND UP0, UPT, UR53, URZ, UPT ;  /* 0x000000ff3500728c */ /* 0x000fd2000bf05270 */
[----:B------:R-:W-:Y:S05]  /*6fa0*/  BRA.U !UP0, `(.L_x_112) ;  /* 0x0000000108487547 */ /* 0x000fea000b800000 */
[----:B------:R-:W2:Y:S02]  /*6fb0*/  LDCU.64 UR4, c[0x0][0x890] ;  /* 0x00011200ff0477ac */ /* 0x000ea40008000a00 */
[----:B--2---:R-:W-:-:S04]  /*6fc0*/  UISETP.NE.U32.AND UP0, UPT, UR4, URZ, UPT ;  /* 0x000000ff0400728c */ /* 0x004fc8000bf05070 */
[----:B------:R-:W-:-:S09]  /*6fd0*/  UISETP.NE.AND.EX UP0, UPT, UR5, URZ, UPT, UP0 ;  /* 0x000000ff0500728c */ /* 0x000fd2000bf05300 */
[----:B------:R-:W-:Y:S05]  /*6fe0*/  BRA.U UP0, `(.L_x_113) ;  /* 0x00000001000c7547 */ /* 0x000fea000b800000 */
[----:B------:R-:W-:-:S13]  /*6ff0*/  FSETP.NEU.AND P0, PT, R35, RZ, PT ;  /* 0x000000ff2300720b */ /* 0x000fda0003f0d000 */
[----:B------:R-:W-:Y:S05]  /*7000*/  @!P0 EXIT ;  /* 0x000000000000894d */ /* 0x000fea0003800000 */
[----:B------:R-:W-:Y:S05]  /*7010*/  BRA `(.L_x_112) ;  /* 0x00000000002c7947 */ /* 0x000fea0003800000 */
.L_x_113:
[----:B------:R-:W-:Y:S01]  /*7020*/  ISETP.NE.AND P0, PT, R72, RZ, PT ;  /* 0x000000ff4800720c */ /* 0x000fe20003f05270 */
[----:B------:R-:W-:-:S12]  /*7030*/  BSSY.RECONVERGENT B0, `(.L_x_112) ;  /* 0x0000009000007945 */ /* 0x000fd80003800200 */
[----:B------:R-:W-:Y:S05]  /*7040*/  @P0 BRA `(.L_x_114) ;  /* 0x0000000000140947 */ /* 0x000fea0003800000 */
[----:B------:R-:W2:Y:S02]  /*7050*/  LDCU.64 UR4, c[0x0][0x888] ;  /* 0x00011100ff0477ac */ /* 0x000ea40008000a00 */
[----:B--2---:R-:W-:-:S04]  /*7060*/  ISETP.NE.U32.AND P0, PT, RZ, UR4, PT ;  /* 0x00000004ff007c0c */ /* 0x004fc8000bf05070 */
[----:B------:R-:W-:-:S13]  /*7070*/  ISETP.NE.AND.EX P0, PT, RZ, UR5, PT, P0 ;  /* 0x00000005ff007c0c */ /* 0x000fda000bf05300 */
[----:B------:R-:W-:Y:S05]  /*7080*/  @!P0 EXIT ;  /* 0x000000000000894d */ /* 0x000fea0003800000 */
[----:B------:R-:W-:Y:S05]  /*7090*/  BRA `(.L_x_115) ;  /* 0x0000000000087947 */ /* 0x000fea0003800000 */
.L_x_114:
[----:B------:R-:W-:-:S13]  /*70a0*/  FSETP.NEU.AND P0, PT, R35, RZ, PT ;  /* 0x000000ff2300720b */ /* 0x000fda0003f0d000 */
[----:B------:R-:W-:Y:S05]  /*70b0*/  @!P0 EXIT ;  /* 0x000000000000894d */ /* 0x000fea0003800000 */
.L_x_115:
[----:B------:R-:W-:Y:S05]  /*70c0*/  BSYNC.RECONVERGENT B0 ;  /* 0x0000000000007941 */ /* 0x000fea0003800200 */
.L_x_112:
[----:B------:R-:W-:Y:S01]  /*70d0*/  ULEA UR4, UR49, UR48, 0x3 ;  /* 0x0000003031047291 */ /* 0x000fe2000f8e18ff */
[----:B------:R-:W-:-:S04]  /*70e0*/  DEPBAR.LE SB0, 0x0 ;  /* 0x000080000000791a */ /* 0x000fc80000000000 */
[----:B------:R-:W-:-:S04]  /*70f0*/  UIADD3 UR4, UPT, UPT, UR4, 0x68, URZ ;  /* 0x0000006804047890 */ /* 0x000fc8000fffe0ff */
[----:B------:R-:W-:-:S09]  /*7100*/  UPRMT UR4, UR37, 0x654, UR4 ;  /* 0x0000065425047896 */ /* 0x000fd20008000004 */
[----:B------:R-:W-:Y:S01]  /*7110*/  SYNCS.ARRIVE.TRANS64.RED.A1T0 RZ, [UR4], RZ ;  /* 0x000000ffffff79a7 */ /* 0x000fe20008100404 */
[----:B------:R-:W-:Y:S05]  /*7120*/  EXIT ;  /* 0x000000000000794d */ /* 0x000fea0003800000 */
.L_x_19:
[----:B--2---:R2:W1:Y:S02]  /*7130*/  SYNCS.PHASECHK.TRANS64.TRYWAIT P0, [R2+URZ+0x100], R3 ;  /* 0x00010003020075a7 */ /* 0x00446400080011ff */
[----:B-1----:R-:W-:Y:S05]  /*7140*/  @!P0 NANOSLEEP.SYNCS 0x989680 ;  /* 0x009896800000895d */ /* 0x002fea0003900000 */
[----:B------:R-:W1:Y:S02]  /*7150*/  @!P0 SYNCS.PHASECHK.TRANS64 P0, [R2+URZ+0x100], R3 ;  /* 0x00010003020085a7 */ /* 0x000e6400080010ff */
[----:B-1----:R-:W-:Y:S05]  /*7160*/  @!P0 BRA `(.L_x_19) ;  /* 0xfffffffc00f08947 */ /* 0x002fea000383ffff */
[----:B------:R-:W-:Y:S05]  /*7170*/  BRA `(.L_x_116) ;  /* 0xffffffa400187947 */ /* 0x000fea000383ffff */
.L_x_22:
[----:B-1----:R-:W-:-:S07]  /*7180*/  MOV R2, UR33 ;  /* 0x0000002100027c02 */ /* 0x002fce0008000f00 */
.L_x_117:
[----:B-1----:R1:W2:Y:S02]  /*7190*/  SYNCS.PHASECHK.TRANS64.TRYWAIT P0, [R2+URZ+0x28], R4 ;  /* 0x00002804020075a7 */ /* 0x0022a400080011ff */
[----:B--2---:R-:W-:Y:S05]  /*71a0*/  @!P0 NANOSLEEP.SYNCS 0x989680 ;  /* 0x009896800000895d */ /* 0x004fea0003900000 */
[----:B------:R-:W2:Y:S02]  /*71b0*/  @!P0 SYNCS.PHASECHK.TRANS64 P0, [R2+URZ+0x28], R4 ;  /* 0x00002804020085a7 */ /* 0x000ea400080010ff */
[----:B--2---:R-:W-:Y:S05]  /*71c0*/  @!P0 BRA `(.L_x_117) ;  /* 0xfffffffc00f08947 */ /* 0x004fea000383ffff */
[----:B------:R-:W-:Y:S05]  /*71d0*/  BRA `(.L_x_21) ;  /* 0xffffffa400687947 */ /* 0x000fea000383ffff */
.L_x_28:
[----:B-1----:R-:W-:-:S07]  /*71e0*/  MOV R2, UR33 ;  /* 0x0000002100027c02 */ /* 0x002fce0008000f00 */
.L_x_118:
[----:B-1----:R1:W2:Y:S02]  /*71f0*/  SYNCS.PHASECHK.TRANS64.TRYWAIT P0, [R2+URZ+0x28], R4 ;  /* 0x00002804020075a7 */ /* 0x0022a400080011ff */
[----:B--2---:R-:W-:Y:S05]  /*7200*/  @!P0 NANOSLEEP.SYNCS 0x989680 ;  /* 0x009896800000895d */ /* 0x004fea0003900000 */
[----:B------:R-:W2:Y:S02]  /*7210*/  @!P0 SYNCS.PHASECHK.TRANS64 P0, [R2+URZ+0x28], R4 ;  /* 0x00002804020085a7 */ /* 0x000ea400080010ff */
[----:B--2---:R-:W-:Y:S05]  /*7220*/  @!P0 BRA `(.L_x_118) ;  /* 0xfffffffc00f08947 */ /* 0x004fea000383ffff */
[----:B------:R-:W-:Y:S05]  /*7230*/  BRA `(.L_x_27) ;  /* 0xffffffa8003c7947 */ /* 0x000fea000383ffff */
.L_x_32:
[----:B-1----:R1:W2:Y:S02]  /*7240*/  SYNCS.PHASECHK.TRANS64.TRYWAIT P0, [R2+URZ+0x90], R3 ;  /* 0x00009003020075a7 */ /* 0x0022a400080011ff */
[----:B--2---:R-:W-:Y:S05]  /*7250*/  @!P0 NANOSLEEP.SYNCS 0x989680 ;  /* 0x009896800000895d */ /* 0x004fea0003900000 */
[----:B------:R-:W2:Y:S02]  /*7260*/  @!P0 SYNCS.PHASECHK.TRANS64 P0, [R2+URZ+0x90], R3 ;  /* 0x00009003020085a7 */ /* 0x000ea400080010ff */
[----:B--2---:R-:W-:Y:S05]  /*7270*/  @!P0 BRA `(.L_x_32) ;  /* 0xfffffffc00f08947 */ /* 0x004fea000383ffff */
[----:B------:R-:W-:Y:S05]  /*7280*/  BRA `(.L_x_119) ;  /* 0xffffffa800f07947 */ /* 0x000fea000383ffff */
.L_x_36:
[----:B----4-:R-:W-:-:S07]  /*7290*/  MOV R0, UR5 ;  /* 0x0000000500007c02 */ /* 0x010fce0008000f00 */
.L_x_120:
[----:B-1----:R1:W2:Y:S02]  /*72a0*/  SYNCS.PHASECHK.TRANS64.TRYWAIT P0, [R0+URZ], R2 ;  /* 0x00000002000075a7 */ /* 0x0022a400080011ff */
[----:B--2---:R-:W-:Y:S05]  /*72b0*/  @!P0 NANOSLEEP.SYNCS 0x989680 ;  /* 0x009896800000895d */ /* 0x004fea0003900000 */
[----:B------:R-:W2:Y:S02]  /*72c0*/  @!P0 SYNCS.PHASECHK.TRANS64 P0, [R0+URZ], R2 ;  /* 0x00000002000085a7 */ /* 0x000ea400080010ff */
[----:B--2---:R-:W-:Y:S05]  /*72d0*/  @!P0 BRA `(.L_x_120) ;  /* 0xfffffffc00f08947 */ /* 0x004fea000383ffff */
[----:B------:R-:W-:Y:S05]  /*72e0*/  BRA `(.L_x_121) ;  /* 0xffffffb000607947 */ /* 0x000fea000383ffff */
.L_x_37:
[----:B----4-:R-:W-:-:S07]  /*72f0*/  MOV R0, UR5 ;  /* 0x0000000500007c02 */ /* 0x010fce0008000f00 */
.L_x_122:
[----:B-1----:R1:W2:Y:S02]  /*7300*/  SYNCS.PHASECHK.TRANS64.TRYWAIT P0, [R0+URZ], R3 ;  /* 0x00000003000075a7 */ /* 0x0022a400080011ff */
[----:B--2---:R-:W-:Y:S05]  /*7310*/  @!P0 NANOSLEEP.SYNCS 0x989680 ;  /* 0x009896800000895d */ /* 0x004fea0003900000 */
[----:B------:R-:W2:Y:S02]  /*7320*/  @!P0 SYNCS.PHASECHK.TRANS64 P0, [R0+URZ], R3 ;  /* 0x00000003000085a7 */ /* 0x000ea400080010ff */
[----:B--2---:R-:W-:Y:S05]  /*7330*/  @!P0 BRA `(.L_x_122) ;  /* 0xfffffffc00f08947 */ /* 0x004fea000383ffff */
[----:B------:R-:W-:Y:S05]  /*7340*/  BRA `(.L_x_123) ;  /* 0xffffffb0006c7947 */ /* 0x000fea000383ffff */
.L_x_38:
[----:B----4-:R-:W-:-:S07]  /*7350*/  MOV R0, UR5 ;  /* 0x0000000500007c02 */ /* 0x010fce0008000f00 */
.L_x_124:
[----:B-1----:R1:W2:Y:S02]  /*7360*/  SYNCS.PHASECHK.TRANS64.TRYWAIT P0, [R0+URZ], R3 ;  /* 0x00000003000075a7 */ /* 0x0022a400080011ff */
[----:B--2---:R-:W-:Y:S05]  /*7370*/  @!P0 NANOSLEEP.SYNCS 0x989680 ;  /* 0x009896800000895d */ /* 0x004fea0003900000 */
[----:B------:R-:W2:Y:S02]  /*7380*/  @!P0 SYNCS.PHASECHK.TRANS64 P0, [R0+URZ], R3 ;  /* 0x00000003000085a7 */ /* 0x000ea400080010ff */
[----:B--2---:R-:W-:Y:S05]  /*7390*/  @!P0 BRA `(.L_x_124) ;  /* 0xfffffffc00f08947 */ /* 0x004fea000383ffff */
[----:B------:R-:W-:Y:S05]  /*73a0*/  BRA `(.L_x_125) ;  /* 0xffffffb000787947 */ /* 0x000fea000383ffff */
.L_x_39:
[----:B----4-:R-:W-:-:S07]  /*73b0*/  MOV R0, UR5 ;  /* 0x0000000500007c02 */ /* 0x010fce0008000f00 */
.L_x_126:
[----:B-1----:R1:W2:Y:S02]  /*73c0*/  SYNCS.PHASECHK.TRANS64.TRYWAIT P0, [R0+URZ], R3 ;  /* 0x00000003000075a7 */ /* 0x0022a400080011ff */
[----:B--2---:R-:W-:Y:S05]  /*73d0*/  @!P0 NANOSLEEP.SYNCS 0x989680 ;  /* 0x009896800000895d */ /* 0x004fea0003900000 */
[----:B------:R-:W2:Y:S02]  /*73e0*/  @!P0 SYNCS.PHASECHK.TRANS64 P0, [R0+URZ], R3 ;  /* 0x00000003000085a7 */ /* 0x000ea400080010ff */
[----:B--2---:R-:W-:Y:S05]  /*73f0*/  @!P0 BRA `(.L_x_126) ;  /* 0xfffffffc00f08947 */ /* 0x004fea000383ffff */
[----:B------:R-:W-:Y:S05]  /*7400*/  BRA `(.L_x_127) ;  /* 0xffffffb000847947 */ /* 0x000fea000383ffff */
.L_x_42:
[----:B-1----:R1:W2:Y:S02]  /*7410*/  SYNCS.PHASECHK.TRANS64.TRYWAIT P0, [R0+URZ+0xf0], R4 ;  /* 0x0000f004000075a7 */ /* 0x0022a400080011ff */
[----:B--2---:R-:W-:Y:S05]  /*7420*/  @!P0 NANOSLEEP.SYNCS 0x989680 ;  /* 0x009896800000895d */ /* 0x004fea0003900000 */
[----:B------:R-:W2:Y:S02]  /*7430*/  @!P0 SYNCS.PHASECHK.TRANS64 P0, [R0+URZ+0xf0], R4 ;  /* 0x0000f004000085a7 */ /* 0x000ea400080010ff */
[----:B--2---:R-:W-:Y:S05]  /*7440*/  @!P0 BRA `(.L_x_42) ;  /* 0xfffffffc00f08947 */ /* 0x004fea000383ffff */
[----:B------:R-:W-:Y:S05]  /*7450*/  BRA `(.L_x_128) ;  /* 0xffffffb000e07947 */ /* 0x000fea000383ffff */
.L_x_43:
[----:B------:R-:W-:-:S07]  /*7460*/  MOV R0, UR5 ;  /* 0x0000000500007c02 */ /* 0x000fce0008000f00 */
.L_x_129:
[----:B-1----:R1:W2:Y:S02]  /*7470*/  SYNCS.PHASECHK.TRANS64.TRYWAIT P0, [R0+URZ+0xa0], R5 ;  /* 0x0000a005000075a7 */ /* 0x0022a400080011ff */
[----:B--2---:R-:W-:Y:S05]  /*7480*/  @!P0 NANOSLEEP.SYNCS 0x989680 ;  /* 0x009896800000895d */ /* 0x004fea0003900000 */
[----:B------:R-:W2:Y:S02]  /*7490*/  @!P0 SYNCS.PHASECHK.TRANS64 P0, [R0+URZ+0xa0], R5 ;  /* 0x0000a005000085a7 */ /* 0x000ea400080010ff */
[----:B--2---:R-:W-:Y:S05]  /*74a0*/  @!P0 BRA `(.L_x_129) ;  /* 0xfffffffc00f08947 */ /* 0x004fea000383ffff */
[----:B------:R-:W-:Y:S05]  /*74b0*/  BRA `(.L_x_130) ;  /* 0xffffffb000f07947 */ /* 0x000fea000383ffff */
.L_x_44:
[----:B-1----:R1:W2:Y:S02]  /*74c0*/  SYNCS.PHASECHK.TRANS64.TRYWAIT P1, [R0+URZ+0x90], R4 ;  /* 0x00009004000075a7 */ /* 0x0022a400080211ff */
[----:B--2---:R-:W-:Y:S05]  /*74d0*/  @!P1 NANOSLEEP.SYNCS 0x989680 ;  /* 0x009896800000995d */ /* 0x004fea0003900000 */
[----:B------:R-:W2:Y:S02]  /*74e0*/  @!P1 SYNCS.PHASECHK.TRANS64 P1, [R0+URZ+0x90], R4 ;  /* 0x00009004000095a7 */ /* 0x000ea400080210ff */
[----:B--2---:R-:W-:Y:S05]  /*74f0*/  @!P1 BRA `(.L_x_44) ;  /* 0xfffffffc00f09947 */ /* 0x004fea000383ffff */
[----:B------:R-:W-:Y:S05]  /*7500*/  BRA `(.L_x_131) ;  /* 0xffffffb400207947 */ /* 0x000fea000383ffff */
.L_x_47:
[----:B------:R-:W-:-:S07]  /*7510*/  MOV R0, UR5 ;  /* 0x0000000500007c02 */ /* 0x000fce0008000f00 */
.L_x_132:
[----:B-1----:R1:W2:Y:S02]  /*7520*/  SYNCS.PHASECHK.TRANS64.TRYWAIT P0, [R0+URZ+0xa0], R2 ;  /* 0x0000a002000075a7 */ /* 0x0022a400080011ff */
[----:B--2---:R-:W-:Y:S05]  /*7530*/  @!P0 NANOSLEEP.SYNCS 0x989680 ;  /* 0x009896800000895d */ /* 0x004fea0003900000 */
[----:B------:R-:W2:Y:S02]  /*7540*/  @!P0 SYNCS.PHASECHK.TRANS64 P0, [R0+URZ+0xa0], R2 ;  /* 0x0000a002000085a7 */ /* 0x000ea400080010ff */
[----:B--2---:R-:W-:Y:S05]  /*7550*/  @!P0 BRA `(.L_x_132) ;  /* 0xfffffffc00f08947 */ /* 0x004fea000383ffff */
[----:B------:R-:W-:Y:S05]  /*7560*/  BRA `(.L_x_46) ;  /* 0xffffffb400747947 */ /* 0x000fea000383ffff */
.L_x_54:
[----:B-1----:R1:W2:Y:S02]  /*7570*/  SYNCS.PHASECHK.TRANS64.TRYWAIT P1, [R0+URZ+0x90], R2 ;  /* 0x00009002000075a7 */ /* 0x0022a400080211ff */
[----:B--2---:R-:W-:Y:S05]  /*7580*/  @!P1 NANOSLEEP.SYNCS 0x989680 ;  /* 0x009896800000995d */ /* 0x004fea0003900000 */
[----:B------:R-:W2:Y:S02]  /*7590*/  @!P1 SYNCS.PHASECHK.TRANS64 P1, [R0+URZ+0x90], R2 ;  /* 0x00009002000095a7 */ /* 0x000ea400080210ff */
[----:B--2---:R-:W-:Y:S05]  /*75a0*/  @!P1 BRA `(.L_x_54) ;  /* 0xfffffffc00f09947 */ /* 0x004fea000383ffff */
[----:B------:R-:W-:Y:S05]  /*75b0*/  BRA `(.L_x_133) ;  /* 0xffffffbc00047947 */ /* 0x000fea000383ffff */
.L_x_55:
[----:B------:R-:W-:-:S07]  /*75c0*/  MOV R2, UR6 ;  /* 0x0000000600027c02 */ /* 0x000fce0008000f00 */
.L_x_134:
[----:B-1----:R1:W2:Y:S02]  /*75d0*/  SYNCS.PHASECHK.TRANS64.TRYWAIT P0, [R2+URZ+0xd0], R0 ;  /* 0x0000d000020075a7 */ /* 0x0022a400080011ff */
[----:B--2---:R-:W-:Y:S05]  /*75e0*/  @!P0 NANOSLEEP.SYNCS 0x989680 ;  /* 0x009896800000895d */ /* 0x004fea0003900000 */
[----:B------:R-:W2:Y:S02]  /*75f0*/  @!P0 SYNCS.PHASECHK.TRANS64 P0, [R2+URZ+0xd0], R0 ;  /* 0x0000d000020085a7 */ /* 0x000ea400080010ff */
[----:B--2---:R-:W-:Y:S05]  /*7600*/  @!P0 BRA `(.L_x_134) ;  /* 0xfffffffc00f08947 */ /* 0x004fea000383ffff */
[----:B------:R-:W-:Y:S05]  /*7610*/  BRA `(.L_x_135) ;  /* 0xffffffbc00547947 */ /* 0x000fea000383ffff */
.L_x_58:
[----:B------:R-:W-:Y:S07]  /*7620*/  MOV R0, UR11 ;  /* 0x0000000b00007c02 */ /* 0x000fee0008000f00 */
.L_x_136:
[----:B-1----:R1:W2:Y:S02]  /*7630*/  SYNCS.PHASECHK.TRANS64.TRYWAIT P0, [R0+URZ], R2 ;  /* 0x00000002000075a7 */ /* 0x0022a400080011ff */
[----:B--2---:R-:W-:Y:S05]  /*7640*/  @!P0 NANOSLEEP.SYNCS 0x989680 ;  /* 0x009896800000895d */ /* 0x004fea0003900000 */
[----:B------:R-:W2:Y:S02]  /*7650*/  @!P0 SYNCS.PHASECHK.TRANS64 P0, [R0+URZ], R2 ;  /* 0x00000002000085a7 */ /* 0x000ea400080010ff */
[----:B--2---:R-:W-:Y:S05]  /*7660*/  @!P0 BRA `(.L_x_136) ;  /* 0xfffffffc00f08947 */ /* 0x004fea000383ffff */
[----:B------:R-:W-:Y:S05]  /*7670*/  BRA `(.L_x_57) ;  /* 0xffffffbc00707947 */ /* 0x000fea000383ffff */
.L_x_61:
[----:B------:R-:W-:-:S07]  /*7680*/  MOV R0, UR6 ;  /* 0x0000000600007c02 */ /* 0x000fce0008000f00 */
.L_x_137:
[----:B--2---:R2:W4:Y:S02]  /*7690*/  SYNCS.PHASECHK.TRANS64.TRYWAIT P0, [R0+URZ], R2 ;  /* 0x00000002000075a7 */ /* 0x00452400080011ff */
[----:B----4-:R-:W-:Y:S05]  /*76a0*/  @!P0 NANOSLEEP.SYNCS 0x989680 ;  /* 0x009896800000895d */ /* 0x010fea0003900000 */
[----:B------:R-:W4:Y:S02]  /*76b0*/  @!P0 SYNCS.PHASECHK.TRANS64 P0, [R0+URZ], R2 ;  /* 0x00000002000085a7 */ /* 0x000f2400080010ff */
[----:B----4-:R-:W-:Y:S05]  /*76c0*/  @!P0 BRA `(.L_x_137) ;  /* 0xfffffffc00f08947 */ /* 0x010fea000383ffff */
[----:B------:R-:W-:Y:S05]  /*76d0*/  BRA `(.L_x_138) ;  /* 0xffffffc0009c7947 */ /* 0x000fea000383ffff */
.L_x_62:
[----:B------:R-:W-:-:S07]  /*76e0*/  MOV R0, UR6 ;  /* 0x0000000600007c02 */ /* 0x000fce0008000f00 */
.L_x_139:
[----:B-1----:R1:W2:Y:S02]  /*76f0*/  SYNCS.PHASECHK.TRANS64.TRYWAIT P0, [R0+URZ], R3 ;  /* 0x00000003000075a7 */ /* 0x0022a400080011ff */
[----:B--2---:R-:W-:Y:S05]  /*7700*/  @!P0 NANOSLEEP.SYNCS 0x989680 ;  /* 0x009896800000895d */ /* 0x004fea0003900000 */
[----:B------:R-:W2:Y:S02]  /*7710*/  @!P0 SYNCS.PHASECHK.TRANS64 P0, [R0+URZ], R3 ;  /* 0x00000003000085a7 */ /* 0x000ea400080010ff */
[----:B--2---:R-:W-:Y:S05]  /*7720*/  @!P0 BRA `(.L_x_139) ;  /* 0xfffffffc00f08947 */ /* 0x004fea000383ffff */
[----:B------:R-:W-:Y:S05]  /*7730*/  BRA `(.L_x_140) ;  /* 0xffffffc000a87947 */ /* 0x000fea000383ffff */
.L_x_63:
[----:B------:R-:W-:-:S07]  /*7740*/  MOV R0, UR6 ;  /* 0x0000000600007c02 */ /* 0x000fce0008000f00 */
.L_x_141:
[----:B-1----:R1:W2:Y:S02]  /*7750*/  SYNCS.PHASECHK.TRANS64.TRYWAIT P0, [R0+URZ], R3 ;  /* 0x00000003000075a7 */ /* 0x0022a400080011ff */
[----:B--2---:R-:W-:Y:S05]  /*7760*/  @!P0 NANOSLEEP.SYNCS 0x989680 ;  /* 0x009896800000895d */ /* 0x004fea0003900000 */
[----:B------:R-:W2:Y:S02]  /*7770*/  @!P0 SYNCS.PHASECHK.TRANS64 P0, [R0+URZ], R3 ;  /* 0x00000003000085a7 */ /* 0x000ea400080010ff */
[----:B--2---:R-:W-:Y:S05]  /*7780*/  @!P0 BRA `(.L_x_141) ;  /* 0xfffffffc00f08947 */ /* 0x004fea000383ffff */
[----:B------:R-:W-:Y:S05]  /*7790*/  BRA `(.L_x_142) ;  /* 0xffffffc000b47947 */ /* 0x000fea000383ffff */
.L_x_64:
[----:B-1----:R-:W-:-:S07]  /*77a0*/  MOV R0, UR7 ;  /* 0x0000000700007c02 */ /* 0x002fce0008000f00 */
.L_x_143:
[----:B-1----:R1:W2:Y:S02]  /*77b0*/  SYNCS.PHASECHK.TRANS64.TRYWAIT P0, [R0+URZ], R2 ;  /* 0x00000002000075a7 */ /* 0x0022a400080011ff */
[----:B--2---:R-:W-:Y:S05]  /*77c0*/  @!P0 NANOSLEEP.SYNCS 0x989680 ;  /* 0x009896800000895d */ /* 0x004fea0003900000 */
[----:B------:R-:W2:Y:S02]  /*77d0*/  @!P0 SYNCS.PHASECHK.TRANS64 P0, [R0+URZ], R2 ;  /* 0x00000002000085a7 */ /* 0x000ea400080010ff */
[----:B--2---:R-:W-:Y:S05]  /*77e0*/  @!P0 BRA `(.L_x_143) ;  /* 0xfffffffc00f08947 */ /* 0x004fea000383ffff */
[----:B------:R-:W-:Y:S05]  /*77f0*/  BRA `(.L_x_144) ;  /* 0xffffffc000c07947 */ /* 0x000fea000383ffff */
.L_x_69:
[----:B--2---:R2:W3:Y:S02]  /*7800*/  SYNCS.PHASECHK.TRANS64.TRYWAIT P0, [R0+URZ+0x90], R2 ;  /* 0x00009002000075a7 */ /* 0x0044e400080011ff */
[----:B---3--:R-:W-:Y:S05]  /*7810*/  @!P0 NANOSLEEP.SYNCS 0x989680 ;  /* 0x009896800000895d */ /* 0x008fea0003900000 */
[----:B------:R-:W3:Y:S02]  /*7820*/  @!P0 SYNCS.PHASECHK.TRANS64 P0, [R0+URZ+0x90], R2 ;  /* 0x00009002000085a7 */ /* 0x000ee400080010ff */
[----:B---3--:R-:W-:Y:S05]  /*7830*/  @!P0 BRA `(.L_x_69) ;  /* 0xfffffffc00f08947 */ /* 0x008fea000383ffff */
[----:B------:R-:W-:Y:S05]  /*7840*/  BRA `(.L_x_145) ;  /* 0xffffffc400b87947 */ /* 0x000fea000383ffff */
.L_x_72:
[----:B------:R-:W-:Y:S07]  /*7850*/  MOV R0, UR7 ;  /* 0x0000000700007c02 */ /* 0x000fee0008000f00 */
.L_x_146:
[----:B--2---:R2:W3:Y:S02]  /*7860*/  SYNCS.PHASECHK.TRANS64.TRYWAIT P0, [R0+URZ+0x88], R2 ;  /* 0x00008802000075a7 */ /* 0x0044e400080011ff */
[----:B---3--:R-:W-:Y:S05]  /*7870*/  @!P0 NANOSLEEP.SYNCS 0x989680 ;  /* 0x009896800000895d */ /* 0x008fea0003900000 */
[----:B------:R-:W3:Y:S02]  /*7880*/  @!P0 SYNCS.PHASECHK.TRANS64 P0, [R0+URZ+0x88], R2 ;  /* 0x00008802000085a7 */ /* 0x000ee400080010ff */
[----:B---3--:R-:W-:Y:S05]  /*7890*/  @!P0 BRA `(.L_x_146) ;  /* 0xfffffffc00f08947 */ /* 0x008fea000383ffff */
[----:B------:R-:W-:Y:S05]  /*78a0*/  BRA `(.L_x_71) ;  /* 0xffffffc800987947 */ /* 0x000fea000383ffff */
.L_x_75:
[----:B------:R-:W-:Y:S07]  /*78b0*/  MOV R0, UR15 ;  /* 0x0000000f00007c02 */ /* 0x000fee0008000f00 */
.L_x_147:
[----:B-1----:R1:W2:Y:S02]  /*78c0*/  SYNCS.PHASECHK.TRANS64.TRYWAIT P0, [R0+URZ+0x68], R9 ;  /* 0x00006809000075a7 */ /* 0x0022a400080011ff */
[----:B--2---:R-:W-:Y:S05]  /*78d0*/  @!P0 NANOSLEEP.SYNCS 0x989680 ;  /* 0x009896800000895d */ /* 0x004fea0003900000 */
[----:B------:R-:W2:Y:S02]  /*78e0*/  @!P0 SYNCS.PHASECHK.TRANS64 P0, [R0+URZ+0x68], R9 ;  /* 0x00006809000085a7 */ /* 0x000ea400080010ff */
[----:B--2---:R-:W-:Y:S05]  /*78f0*/  @!P0 BRA `(.L_x_147) ;  /* 0xfffffffc00f08947 */ /* 0x004fea000383ffff */
[----:B------:R-:W-:Y:S05]  /*7900*/  BRA `(.L_x_148) ;  /* 0xffffffcc00107947 */ /* 0x000fea000383ffff */
.L_x_76:
[----:B------:R-:W-:Y:S07]  /*7910*/  MOV R0, UR13 ;  /* 0x0000000d00007c02 */ /* 0x000fee0008000f00 */
.L_x_149:
[----:B-1----:R1:W2:Y:S02]  /*7920*/  SYNCS.PHASECHK.TRANS64.TRYWAIT P0, [R0+URZ+0x68], R20 ;  /* 0x00006814000075a7 */ /* 0x0022a400080011ff */
[----:B--2---:R-:W-:Y:S05]  /*7930*/  @!P0 NANOSLEEP.SYNCS 0x989680 ;  /* 0x009896800000895d */ /* 0x004fea0003900000 */
[----:B------:R-:W2:Y:S02]  /*7940*/  @!P0 SYNCS.PHASECHK.TRANS64 P0, [R0+URZ+0x68], R20 ;  /* 0x00006814000085a7 */ /* 0x000ea400080010ff */
[----:B--2---:R-:W-:Y:S05]  /*7950*/  @!P0 BRA `(.L_x_149) ;  /* 0xfffffffc00f08947 */ /* 0x004fea000383ffff */
[----:B------:R-:W-:Y:S05]  /*7960*/  BRA `(.L_x_150) ;  /* 0xffffffcc00b07947 */ /* 0x000fea000383ffff */
.L_x_78:
[----:B------:R-:W-:-:S07]  /*7970*/  MOV R0, UR4 ;  /* 0x0000000400007c02 */ /* 0x000fce0008000f00 */
.L_x_151:
[----:B-1----:R1:W3:Y:S02]  /*7980*/  SYNCS.PHASECHK.TRANS64.TRYWAIT P0, [R0+URZ], R2 ;  /* 0x00000002000075a7 */ /* 0x0022e400080011ff */
[----:B---3--:R-:W-:Y:S05]  /*7990*/  @!P0 NANOSLEEP.SYNCS 0x989680 ;  /* 0x009896800000895d */ /* 0x008fea0003900000 */
[----:B------:R-:W3:Y:S02]  /*79a0*/  @!P0 SYNCS.PHASECHK.TRANS64 P0, [R0+URZ], R2 ;  /* 0x00000002000085a7 */ /* 0x000ee400080010ff */
[----:B---3--:R-:W-:Y:S05]  /*79b0*/  @!P0 BRA `(.L_x_151) ;  /* 0xfffffffc00f08947 */ /* 0x008fea000383ffff */
[----:B------:R-:W-:Y:S05]  /*79c0*/  BRA `(.L_x_152) ;  /* 0xffffffd0003c7947 */ /* 0x000fea000383ffff */
.L_x_79:
[----:B------:R-:W-:-:S07]  /*79d0*/  MOV R0, UR4 ;  /* 0x0000000400007c02 */ /* 0x000fce0008000f00 */
.L_x_153:
[----:B-1----:R1:W3:Y:S02]  /*79e0*/  SYNCS.PHASECHK.TRANS64.TRYWAIT P0, [R0+URZ], R2 ;  /* 0x00000002000075a7 */ /* 0x0022e400080011ff */
[----:B---3--:R-:W-:Y:S05]  /*79f0*/  @!P0 NANOSLEEP.SYNCS 0x989680 ;  /* 0x009896800000895d */ /* 0x008fea0003900000 */
[----:B------:R-:W3:Y:S02]  /*7a00*/  @!P0 SYNCS.PHASECHK.TRANS64 P0, [R0+URZ], R2 ;  /* 0x00000002000085a7 */ /* 0x000ee400080010ff */
[----:B---3--:R-:W-:Y:S05]  /*7a10*/  @!P0 BRA `(.L_x_153) ;  /* 0xfffffffc00f08947 */ /* 0x008fea000383ffff */
[----:B------:R-:W-:Y:S05]  /*7a20*/  BRA `(.L_x_154) ;  /* 0xffffffd000487947 */ /* 0x000fea000383ffff */
.L_x_81:
[----:B--2---:R2:W4:Y:S02]  /*7a30*/  SYNCS.PHASECHK.TRANS64.TRYWAIT P0, [R0+URZ+0x90], R2 ;  /* 0x00009002000075a7 */ /* 0x00452400080011ff */
[----:B----4-:R-:W-:Y:S05]  /*7a40*/  @!P0 NANOSLEEP.SYNCS 0x989680 ;  /* 0x009896800000895d */ /* 0x010fea0003900000 */
[----:B------:R-:W4:Y:S02]  /*7a50*/  @!P0 SYNCS.PHASECHK.TRANS64 P0, [R0+URZ+0x90], R2 ;  /* 0x00009002000085a7 */ /* 0x000f2400080010ff */
[----:B----4-:R-:W-:Y:S05]  /*7a60*/  @!P0 BRA `(.L_x_81) ;  /* 0xfffffffc00f08947 */ /* 0x010fea000383ffff */
[----:B------:R-:W-:Y:S05]  /*7a70*/  BRA `(.L_x_155) ;  /* 0xffffffd400387947 */ /* 0x000fea000383ffff */
.L_x_91:
[----:B-1----:R1:W3:Y:S02]  /*7a80*/  SYNCS.PHASECHK.TRANS64.TRYWAIT P1, [R2+URZ+0x50], R4 ;  /* 0x00005004020075a7 */ /* 0x0022e400080211ff */
[----:B---3--:R-:W-:Y:S05]  /*7a90*/  @!P1 NANOSLEEP.SYNCS 0x989680 ;  /* 0x009896800000995d */ /* 0x008fea0003900000 */
[----:B------:R-:W3:Y:S02]  /*7aa0*/  @!P1 SYNCS.PHASECHK.TRANS64 P1, [R2+URZ+0x50], R4 ;  /* 0x00005004020095a7 */ /* 0x000ee400080210ff */
[----:B---3--:R-:W-:Y:S05]  /*7ab0*/  @!P1 BRA `(.L_x_91) ;  /* 0xfffffffc00f09947 */ /* 0x008fea000383ffff */
[----:B------:R-:W-:Y:S05]  /*7ac0*/  BRA `(.L_x_90) ;  /* 0xffffffe000387947 */ /* 0x000fea000383ffff */
.L_x_93:
[----:B-1----:R1:W2:Y:S02]  /*7ad0*/  SYNCS.PHASECHK.TRANS64.TRYWAIT P0, [R44+URZ+0xb0], R3 ;  /* 0x0000b0032c0075a7 */ /* 0x0022a400080011ff */
[----:B--2---:R-:W-:Y:S05]  /*7ae0*/  @!P0 NANOSLEEP.SYNCS 0x989680 ;  /* 0x009896800000895d */ /* 0x004fea0003900000 */
[----:B------:R-:W2:Y:S02]  /*7af0*/  @!P0 SYNCS.PHASECHK.TRANS64 P0, [R44+URZ+0xb0], R3 ;  /* 0x0000b0032c0085a7 */ /* 0x000ea400080010ff */
[----:B--2---:R-:W-:Y:S05]  /*7b00*/  @!P0 BRA `(.L_x_93) ;  /* 0xfffffffc00f08947 */ /* 0x004fea000383ffff */
[----:B------:R-:W-:Y:S05]  /*7b10*/  BRA `(.L_x_92) ;  /* 0xffffffe000887947 */ /* 0x000fea000383ffff */
.L_x_104:
[----:B-1----:R1:W2:Y:S02]  /*7b20*/  SYNCS.PHASECHK.TRANS64.TRYWAIT P0, [R2+URZ+0x50], R45 ;  /* 0x0000502d020075a7 */ /* 0x0022a400080011ff */
[----:B--2---:R-:W-:Y:S05]  /*7b30*/  @!P0 NANOSLEEP.SYNCS 0x989680 ;  /* 0x009896800000895d */ /* 0x004fea0003900000 */
[----:B------:R-:W2:Y:S02]  /*7b40*/  @!P0 SYNCS.PHASECHK.TRANS64 P0, [R2+URZ+0x50], R45 ;  /* 0x0000502d020085a7 */ /* 0x000ea400080010ff */
[----:B--2---:R-:W-:Y:S05]  /*7b50*/  @!P0 BRA `(.L_x_104) ;  /* 0xfffffffc00f08947 */ /* 0x004fea000383ffff */
[----:B------:R-:W-:Y:S05]  /*7b60*/  BRA `(.L_x_103) ;  /* 0xffffffe800987947 */ /* 0x000fea000383ffff */
        .weak           $__internal_0_$__cuda_sm10x_tcgen05_guardrail_trap_col_being_dealloced_not_returned_by_alloc
        .type           $__internal_0_$__cuda_sm10x_tcgen05_guardrail_trap_col_being_dealloced_not_returned_by_alloc,@function
        .size           $__internal_0_$__cuda_sm10x_tcgen05_guardrail_trap_col_being_dealloced_not_returned_by_alloc,($__internal_1_$__cuda_sm10x_tcgen05_guardrail_trap_phase_invalid_during_alloc - $__internal_0_$__cuda_sm10x_tcgen05_guardrail_trap_col_being_dealloced_not_returned_by_alloc)
$__internal_0_$__cuda_sm10x_tcgen05_guardrail_trap_col_being_dealloced_not_returned_by_alloc:
[----:B------:R-:W-:Y:S05]  /*7b70*/  BPT.TRAP 0x1 ;  /* 0x000000040000795c */ /* 0x000fea0000300000 */
[----:B------:R-:W-:-:S04]  /*7b80*/  HFMA2 R3, -RZ, RZ, 0, 0 ;  /* 0x00000000ff037431 */ /* 0x000fc800000001ff */
[----:B------:R-:W-:Y:S05]  /*7b90*/  RET.REL.NODEC R2 `(_ZN7cutlass13device_kernelINS_4gemm6kernel13GemmUniversalIN4cute5tupleIJiiiiEEENS1_10collective13CollectiveMmaINS1_35MainloopSm100TmaUmmaWarpSpecializedILi5ELi2ELi4ENS5_IJNS4_1CILi1EEESB_SB_EEEEENS5_IJNSA_ILi64EEESE_NSA_ILi128EEEEEENS_10bfloat16_tENS5_IJlSB_lEEESH_SI_NS4_8TiledMMAINS4_8MMA_AtomIJNS4_20SM100_MMA_F16BF16_SSISH_SH_fLi64ELi64ELNS4_4UMMA5MajorE0ELSN_0ELNSM_7ScaleInE0ELSO_0EEEEEENS4_6LayoutISC_NS5_IJNSA_ILi0EEESS_SS_EEEEENS5_IJNS4_10UnderscoreESV_SV_EEEEENS4_13SM90_TMA_LOADENS4_14ComposedLayoutINS4_7SwizzleILi3ELi4ELi3EEENS4_18smem_ptr_flag_bitsILi16EEENSR_INS5_IJNSA_ILi8EEESE_EEENS5_IJSE_SB_EEEEEEEvNS4_8identityESY_S18_vS19_EENS_8epilogue10collective18CollectiveEpilogueINS1B_23Sm100TmaWarpSpecializedILi3ELi2ELi16ELb1ELb0EEEJSG_NS5_IJNSR_ISE_SB_EENSR_INSA_ILi32EEESB_EEEEESH_SI_SH_SI_NS1B_6fusion15FusionCallbacksIS1F_NS1K_17LinearCombinationISH_fSH_fLNS_15FloatRoundStyleE2EEESG_S1J_JEEENS4_5SM1004TMEM4LOAD26SM100_TMEM_LOAD_16dp256b4xESY_NSZ_INS10_ILi2ELi4ELi3EEES13_NSR_INS5_IJS14_S1H_EEENS5_IJS1H_SB_EEEEEEENS4_17SM75_U32x4_LDSM_NENS4_14SM90_TMA_STOREES1Y_NS4_17SM90_U32x4_STSM_NENS4_39AutoVectorizingCopyWithAssumedAlignmentILi128EEEEEEvvEEEEvNT_6ParamsE) ;  /* 0xffffff8402187950 */ /* 0x000fea0003c3ffff */
        .weak           $__internal_1_$__cuda_sm10x_tcgen05_guardrail_trap_phase_invalid_during_alloc
        .type           $__internal_1_$__cuda_sm10x_tcgen05_guardrail_trap_phase_invalid_during_alloc,@function
        .size           $__internal_1_$__cuda_sm10x_tcgen05_guardrail_trap_phase_invalid_during_alloc,($__internal_2_$__cuda_sm10x_tcgen05_guardrail_trap_unallocated_columns_being_dealloced - $__internal_1_$__cuda_sm10x_tcgen05_guardrail_trap_phase_invalid_during_alloc)
$__internal_1_$__cuda_sm10x_tcgen05_guardrail_trap_phase_invalid_during_alloc:
[----:B------:R-:W-:Y:S05]  /*7ba0*/  BPT.TRAP 0x1 ;  /* 0x000000040000795c */ /* 0x000fea0000300000 */
[----:B------:R-:W-:-:S04]  /*7bb0*/  MOV R3, 0x0 ;  /* 0x0000000000037802 */ /* 0x000fc80000000f00 */
[----:B------:R-:W-:Y:S05]  /*7bc0*/  RET.REL.NODEC R2 `(_ZN7cutlass13device_kernelINS_4gemm6kernel13GemmUniversalIN4cute5tupleIJiiiiEEENS1_10collective13CollectiveMmaINS1_35MainloopSm100TmaUmmaWarpSpecializedILi5ELi2ELi4ENS5_IJNS4_1CILi1EEESB_SB_EEEEENS5_IJNSA_ILi64EEESE_NSA_ILi128EEEEEENS_10bfloat16_tENS5_IJlSB_lEEESH_SI_NS4_8TiledMMAINS4_8MMA_AtomIJNS4_20SM100_MMA_F16BF16_SSISH_SH_fLi64ELi64ELNS4_4UMMA5MajorE0ELSN_0ELNSM_7ScaleInE0ELSO_0EEEEEENS4_6LayoutISC_NS5_IJNSA_ILi0EEESS_SS_EEEEENS5_IJNS4_10UnderscoreESV_SV_EEEEENS4_13SM90_TMA_LOADENS4_14ComposedLayoutINS4_7SwizzleILi3ELi4ELi3EEENS4_18smem_ptr_flag_bitsILi16EEENSR_INS5_IJNSA_ILi8EEESE_EEENS5_IJSE_SB_EEEEEEEvNS4_8identityESY_S18_vS19_EENS_8epilogue10collective18CollectiveEpilogueINS1B_23Sm100TmaWarpSpecializedILi3ELi2ELi16ELb1ELb0EEEJSG_NS5_IJNSR_ISE_SB_EENSR_INSA_ILi32EEESB_EEEEESH_SI_SH_SI_NS1B_6fusion15FusionCallbacksIS1F_NS1K_17LinearCombinationISH_fSH_fLNS_15FloatRoundStyleE2EEESG_S1J_JEEENS4_5SM1004TMEM4LOAD26SM100_TMEM_LOAD_16dp256b4xESY_NSZ_INS10_ILi2ELi4ELi3EEES13_NSR_INS5_IJS14_S1H_EEENS5_IJS1H_SB_EEEEEEENS4_17SM75_U32x4_LDSM_NENS4_14SM90_TMA_STOREES1Y_NS4_17SM90_U32x4_STSM_NENS4_39AutoVectorizingCopyWithAssumedAlignmentILi128EEEEEEvvEEEEvNT_6ParamsE) ;  /* 0xffffff84020c7950 */ /* 0x000fea0003c3ffff */
        .weak           $__internal_2_$__cuda_sm10x_tcgen05_guardrail_trap_unallocated_columns_being_dealloced
        .type           $__internal_2_$__cuda_sm10x_tcgen05_guardrail_trap_unallocated_columns_being_dealloced,@function
        .size           $__internal_2_$__cuda_sm10x_tcgen05_guardrail_trap_unallocated_columns_being_dealloced,(.L_x_157 - $__internal_2_$__cuda_sm10x_tcgen05_guardrail_trap_unallocated_columns_being_dealloced)
$__internal_2_$__cuda_sm10x_tcgen05_guardrail_trap_unallocated_columns_being_dealloced:
[----:B------:R-:W-:Y:S05]  /*7bd0*/  BPT.TRAP 0x1 ;  /* 0x000000040000795c */ /* 0x000fea0000300000 */
[----:B------:R-:W-:-:S04]  /*7be0*/  HFMA2 R3, -RZ, RZ, 0, 0 ;  /* 0x00000000ff037431 */ /* 0x000fc800000001ff */
[----:B------:R-:W-:Y:S05]  /*7bf0*/  RET.REL.NODEC R2 `(_ZN7cutlass13device_kernelINS_4gemm6kernel13GemmUniversalIN4cute5tupleIJiiiiEEENS1_10collective13CollectiveMmaINS1_35MainloopSm100TmaUmmaWarpSpecializedILi5ELi2ELi4ENS5_IJNS4_1CILi1EEESB_SB_EEEEENS5_IJNSA_ILi64EEESE_NSA_ILi128EEEEEENS_10bfloat16_tENS5_IJlSB_lEEESH_SI_NS4_8TiledMMAINS4_8MMA_AtomIJNS4_20SM100_MMA_F16BF16_SSISH_SH_fLi64ELi64ELNS4_4UMMA5MajorE0ELSN_0ELNSM_7ScaleInE0ELSO_0EEEEEENS4_6LayoutISC_NS5_IJNSA_ILi0EEESS_SS_EEEEENS5_IJNS4_10UnderscoreESV_SV_EEEEENS4_13SM90_TMA_LOADENS4_14ComposedLayoutINS4_7SwizzleILi3ELi4ELi3EEENS4_18smem_ptr_flag_bitsILi16EEENSR_INS5_IJNSA_ILi8EEESE_EEENS5_IJSE_SB_EEEEEEEvNS4_8identityESY_S18_vS19_EENS_8epilogue10collective18CollectiveEpilogueINS1B_23Sm100TmaWarpSpecializedILi3ELi2ELi16ELb1ELb0EEEJSG_NS5_IJNSR_ISE_SB_EENSR_INSA_ILi32EEESB_EEEEESH_SI_SH_SI_NS1B_6fusion15FusionCallbacksIS1F_NS1K_17LinearCombinationISH_fSH_fLNS_15FloatRoundStyleE2EEESG_S1J_JEEENS4_5SM1004TMEM4LOAD26SM100_TMEM_LOAD_16dp256b4xESY_NSZ_INS10_ILi2ELi4ELi3EEES13_NSR_INS5_IJS14_S1H_EEENS5_IJS1H_SB_EEEEEEENS4_17SM75_U32x4_LDSM_NENS4_14SM90_TMA_STOREES1Y_NS4_17SM90_U32x4_STSM_NENS4_39AutoVectorizingCopyWithAssumedAlignmentILi128EEEEEEvvEEEEvNT_6ParamsE) ;  /* 0xffffff8402007950 */ /* 0x000fea0003c3ffff */
.L_x_156:
[----:B------:R-:W-:-:S00]  /*7c00*/  BRA `(.L_x_156) ;  /* 0xfffffffc00fc7947 */ /* 0x000fc0000383ffff */
[----:B------:R-:W-:-:S00]  /*7c10*/  NOP ;  /* 0x0000000000007918 */ /* 0x000fc00000000000 */
        /* <DEDUP_REMOVED lines=14> */
.L_x_157:


//--------------------- .nv.global.init           --------------------------
	.section	.nv.global.init,"aw",@progbits
.nv.global.init:
	.type		$str$27,@object
	.size		$str$27,($str$28 - $str$27)
$str$27:
        /*0000*/ 	.byte	0x28, 0x61, 0x64, 0x64, 0x72, 0x65, 0x73, 0x73, 0x20, 0x26, 0x20, 0x6d, 0x61, 0x73, 0x6b, 0x29
        /*0010*/ 	.byte	0x20, 0x3d, 0x3d, 0x20, 0x30, 0x00
	.type		$str$28,@object
	.size		$str$28,($str$26 - $str$28)
$str$28:
        /*0016*/ 	.byte	0x2f, 0x74, 0x6d, 0x70, 0x2f, 0x63, 0x75, 0x74, 0x6c, 0x61, 0x73, 0x73, 0x5f, 0x73, 0x77, 0x65
        /*0026*/ 	.byte	0x65, 0x70, 0x5f, 0x73, 0x72, 0x63, 0x2f, 0x69, 0x6e, 0x63, 0x6c, 0x75, 0x64, 0x65, 0x2f, 0x63
        /*0036*/ 	.byte	0x75, 0x74, 0x65, 0x2f, 0x70, 0x6f, 0x69, 0x6e, 0x74, 0x65, 0x72, 0x5f, 0x66, 0x6c, 0x61, 0x67
        /*0046*/ 	.byte	0x67, 0x65, 0x64, 0x2e, 0x68, 0x70, 0x70, 0x00
	.type		$str$26,@object
	.size		$str$26,($str$25 - $str$26)
$str$26:
        /*004e*/ 	.byte	0x2f, 0x74, 0x6d, 0x70, 0x2f, 0x63, 0x75, 0x74, 0x6c, 0x61, 0x73, 0x73, 0x5f, 0x73, 0x77, 0x65
        /*005e*/ 	.byte	0x65, 0x70, 0x5f, 0x73, 0x72, 0x63, 0x2f, 0x69, 0x6e, 0x63, 0x6c, 0x75, 0x64, 0x65, 0x2f, 0x63
        /*006e*/ 	.byte	0x75, 0x74, 0x65, 0x2f, 0x61, 0x74, 0x6f, 0x6d, 0x2f, 0x63, 0x6f, 0x70, 0x79, 0x5f, 0x74, 0x72
        /*007e*/ 	.byte	0x61, 0x69, 0x74, 0x73, 0x5f, 0x73, 0x6d, 0x31, 0x30, 0x30, 0x2e, 0x68, 0x70, 0x70, 0x00
	.type		$str$25,@object
	.size		$str$25,(__unnamed_1 - $str$25)
$str$25:
        /*008d*/ 	.byte	0x28, 0x28, 0x75, 0x69, 0x6e, 0x74, 0x33, 0x32, 0x5f, 0x74, 0x28, 0x74, 0x68, 0x72, 0x65, 0x61
        /*009d*/ 	.byte	0x64, 0x49, 0x64, 0x78, 0x2e, 0x78, 0x29, 0x20, 0x2f, 0x20, 0x33, 0x32, 0x29, 0x20, 0x25, 0x20
        /*00ad*/ 	.byte	0x34, 0x29, 0x20, 0x3d, 0x3d, 0x20, 0x28, 0x28, 0x28, 0x74, 0x6d, 0x65, 0x6d, 0x5f, 0x61, 0x64
        /*00bd*/ 	.byte	0x64, 0x72, 0x20, 0x3e, 0x3e, 0x20, 0x31, 0x36, 0x29, 0x20, 0x2f, 0x20, 0x33, 0x32, 0x29, 0x20
        /*00cd*/ 	.byte	0x25, 0x20, 0x34, 0x29, 0x00
	.type		__unnamed_1,@object
	.size		__unnamed_1,(__unnamed_2 - __unnamed_1)
__unnamed_1:
        /*00d2*/ 	.byte	0x61, 0x75, 0x74, 0x6f, 0x20, 0x63, 0x75, 0x74, 0x65, 0x3a, 0x3a, 0x61, 0x73, 0x5f, 0x70, 0x6f
        /* <DEDUP_REMOVED lines=24> */
        /*0262*/ 	.byte	0x30, 0x34, 0x38, 0x3e, 0x3e, 0x3e, 0x3e, 0x5d, 0x00
	.type		__unnamed_2,@object
	.size		__unnamed_2,(.L_2 - __unnamed_2)
__unnamed_2:
        /* <DEDUP_REMOVED lines=45> */
        /*053b*/ 	.byte	0x3e, 0x3e, 0x3e, 0x5d, 0x00
.L_2:


//--------------------- .nv.shared._ZN7cutlass13device_kernelINS_4gemm6kernel13GemmUniversalIN4cute5tupleIJiiiiEEENS1_10collective13CollectiveMmaINS1_35MainloopSm100TmaUmmaWarpSpecializedILi5ELi2ELi4ENS5_IJNS4_1CILi1EEESB_SB_EEEEENS5_IJNSA_ILi64EEESE_NSA_ILi128EEEEEENS_10bfloat16_tENS5_IJlSB_lEEESH_SI_NS4_8TiledMMAINS4_8MMA_AtomIJNS4_20SM100_MMA_F16BF16_SSISH_SH_fLi64ELi64ELNS4_4UMMA5MajorE0ELSN_0ELNSM_7ScaleInE0ELSO_0EEEEEENS4_6LayoutISC_NS5_IJNSA_ILi0EEESS_SS_EEEEENS5_IJNS4_10UnderscoreESV_SV_EEEEENS4_13SM90_TMA_LOADENS4_14ComposedLayoutINS4_7SwizzleILi3ELi4ELi3EEENS4_18smem_ptr_flag_bitsILi16EEENSR_INS5_IJNSA_ILi8EEESE_EEENS5_IJSE_SB_EEEEEEEvNS4_8identityESY_S18_vS19_EENS_8epilogue10collective18CollectiveEpilogueINS1B_23Sm100TmaWarpSpecializedILi3ELi2ELi16ELb1ELb0EEEJSG_NS5_IJNSR_ISE_SB_EENSR_INSA_ILi32EEESB_EEEEESH_SI_SH_SI_NS1B_6fusion15FusionCallbacksIS1F_NS1K_17LinearCombinationISH_fSH_fLNS_15FloatRoundStyleE2EEESG_S1J_JEEENS4_5SM1004TMEM4LOAD26SM100_TMEM_LOAD_16dp256b4xESY_NSZ_INS10_ILi2ELi4ELi3EEES13_NSR_INS5_IJS14_S1H_EEENS5_IJS1H_SB_EEEEEEENS4_17SM75_U32x4_LDSM_NENS4_14SM90_TMA_STOREES1Y_NS4_17SM90_U32x4_STSM_NENS4_39AutoVectorizingCopyWithAssumedAlignmentILi128EEEEEEvvEEEEvNT_6ParamsE --------------------------
	.section	.nv.shared._ZN7cutlass13device_kernelINS_4gemm6kernel13GemmUniversalIN4cute5tupleIJiiiiEEENS1_10collective13CollectiveMmaINS1_35MainloopSm100TmaUmmaWarpSpecializedILi5ELi2ELi4ENS5_IJNS4_1CILi1EEESB_SB_EEEEENS5_IJNSA_ILi64EEESE_NSA_ILi128EEEEEENS_10bfloat16_tENS5_IJlSB_lEEESH_SI_NS4_8TiledMMAINS4_8MMA_AtomIJNS4_20SM100_MMA_F16BF16_SSISH_SH_fLi64ELi64ELNS4_4UMMA5MajorE0ELSN_0ELNSM_7ScaleInE0ELSO_0EEEEEENS4_6LayoutISC_NS5_IJNSA_ILi0EEESS_SS_EEEEENS5_IJNS4_10UnderscoreESV_SV_EEEEENS4_13SM90_TMA_LOADENS4_14ComposedLayoutINS4_7SwizzleILi3ELi4ELi3EEENS4_18smem_ptr_flag_bitsILi16EEENSR_INS5_IJNSA_ILi8EEESE_EEENS5_IJSE_SB_EEEEEEEvNS4_8identityESY_S18_vS19_EENS_8epilogue10collective18CollectiveEpilogueINS1B_23Sm100TmaWarpSpecializedILi3ELi2ELi16ELb1ELb0EEEJSG_NS5_IJNSR_ISE_SB_EENSR_INSA_ILi32EEESB_EEEEESH_SI_SH_SI_NS1B_6fusion15FusionCallbacksIS1F_NS1K_17LinearCombinationISH_fSH_fLNS_15FloatRoundStyleE2EEESG_S1J_JEEENS4_5SM1004TMEM4LOAD26SM100_TMEM_LOAD_16dp256b4xESY_NSZ_INS10_ILi2ELi4ELi3EEES13_NSR_INS5_IJS14_S1H_EEENS5_IJS1H_SB_EEEEEEENS4_17SM75_U32x4_LDSM_NENS4_14SM90_TMA_STOREES1Y_NS4_17SM90_U32x4_STSM_NENS4_39AutoVectorizingCopyWithAssumedAlignmentILi128EEEEEEvvEEEEvNT_6ParamsE,"aw",@nobits
	.sectionflags	@""
	.align	16
	.zero		1024


//--------------------- .nv.shared.reserved.0     --------------------------
	.section	.nv.shared.reserved.0,"aw",@nobits
	.weak		__nv_reservedSMEM_offset_0_alias
	.size		__nv_reservedSMEM_offset_0_alias, 0, 64
	.other		__nv_reservedSMEM_offset_0_alias,@"STO_CUDA_RESERVED_SHARED STV_DEFAULT"
__nv_reservedSMEM_offset_0_alias:
	.zero		0
.nv.shared.reserved.0:
	.zero		64
	.weak		__nv_reservedSMEM_tcgen05_partition
	.type		__nv_reservedSMEM_tcgen05_partition,@object
	.size		__nv_reservedSMEM_tcgen05_partition,(.L_0 - __nv_reservedSMEM_tcgen05_partition)
__nv_reservedSMEM_tcgen05_partition:
	.zero		32
.L_0:


//--------------------- .nv.global                --------------------------
	.section	.nv.global,"aw",@nobits
.nv.global:
	.type		_ZN40_INTERNAL_fc9faac1_4_k_cu_b1feb95c_354194cute1_E,@object
	.size		_ZN40_INTERNAL_fc9faac1_4_k_cu_b1feb95c_354194cute1_E,(_ZN40_INTERNAL_fc9faac1_4_k_cu_b1feb95c_354194cuda3std3__45__cpo6cbeginE - _ZN40_INTERNAL_fc9faac1_4_k_cu_b1feb95c_354194cute1_E)
_ZN40_INTERNAL_fc9faac1_4_k_cu_b1feb95c_354194cute1_E:
	.zero		1
	.type		_ZN40_INTERNAL_fc9faac1_4_k_cu_b1feb95c_354194cuda3std3__45__cpo6cbeginE,@object
	.size		_ZN40_INTERNAL_fc9faac1_4_k_cu_b1feb95c_354194cuda3std3__45__cpo6cbeginE,(_ZN40_INTERNAL_fc9faac1_4_k_cu_b1feb95c_354194cuda3std3__48in_placeE - _ZN40_INTERNAL_fc9faac1_4_k_cu_b1feb95c_354194cuda3std3__45__cpo6cbeginE)
_ZN40_INTERNAL_fc9faac1_4_k_cu_b1feb95c_354194cuda3std3__45__cpo6cbeginE:
	.zero		1
	.type		_ZN40_INTERNAL_fc9faac1_4_k_cu_b1feb95c_354194cuda3std3__48in_placeE,@object
	.size		_ZN40_INTERNAL_fc9faac1_4_k_cu_b1feb95c_354194cuda3std3__48in_placeE,(_ZN40_INTERNAL_fc9faac1_4_k_cu_b1feb95c_354194cuda3std6ranges3__45__cpo9iter_moveE - _ZN40_INTERNAL_fc9faac1_4_k_cu_b1feb95c_354194cuda3std3__48in_placeE)
_ZN40_INTERNAL_fc9faac1_4_k_cu_b1feb95c_354194cuda3std3__48in_placeE:
	.zero		1
	.type		_ZN40_INTERNAL_fc9faac1_4_k_cu_b1feb95c_354194cuda3std6ranges3__45__cpo9iter_moveE,@object
	.size		_ZN40_INTERNAL_fc9faac1_4_k_cu_b1feb95c_354194cuda3std6ranges3__45__cpo9iter_moveE,(_ZN40_INTERNAL_fc9faac1_4_k_cu_b1feb95c_354194cuda3std3__45__cpo5beginE - _ZN40_INTERNAL_fc9faac1_4_k_cu_b1feb95c_354194cuda3std6ranges3__45__cpo9iter_moveE)
_ZN40_INTERNAL_fc9faac1_4_k_cu_b1feb95c_354194cuda3std6ranges3__45__cpo9iter_moveE:
	.zero		1
	.type		_ZN40_INTERNAL_fc9faac1_4_k_cu_b1feb95c_354194cuda3std3__45__cpo5beginE,@object
	.size		_ZN40_INTERNAL_fc9faac1_4_k_cu_b1feb95c_354194cuda3std3__45__cpo5beginE,(_ZN40_INTERNAL_fc9faac1_4_k_cu_b1feb95c_354194cuda3std3__442_GLOBAL__N__fc9faac1_4_k_cu_b1feb95c_354196ignoreE - _ZN40_INTERNAL_fc9faac1_4_k_cu_b1feb95c_354194cuda3std3__45__cpo5beginE)
_ZN40_INTERNAL_fc9faac1_4_k_cu_b1feb95c_354194cuda3std3__45__cpo5beginE:
	.zero		1
	.type		_ZN40_INTERNAL_fc9faac1_4_k_cu_b1feb95c_354194cuda3std3__442_GLOBAL__N__fc9faac1_4_k_cu_b1feb95c_354196ignoreE,@object
	.size		_ZN40_INTERNAL_fc9faac1_4_k_cu_b1feb95c_354194cuda3std3__442_GLOBAL__N__fc9faac1_4_k_cu_b1feb95c_354196ignoreE,(_ZN40_INTERNAL_fc9faac1_4_k_cu_b1feb95c_354194cute7productE - _ZN40_INTERNAL_fc9faac1_4_k_cu_b1feb95c_354194cuda3std3__442_GLOBAL__N__fc9faac1_4_k_cu_b1feb95c_354196ignoreE)
_ZN40_INTERNAL_fc9faac1_4_k_cu_b1feb95c_354194cuda3std3__442_GLOBAL__N__fc9faac1_4_k_cu_b1feb95c_354196ignoreE:
	.zero		1
	.type		_ZN40_INTERNAL_fc9faac1_4_k_cu_b1feb95c_354194cute7productE,@object
	.size		_ZN40_INTERNAL_fc9faac1_4_k_cu_b1feb95c_354194cute7productE,(_ZN40_INTERNAL_fc9faac1_4_k_cu_b1feb95c_354194cuda3std3__45__cpo3endE - _ZN40_INTERNAL_fc9faac1_4_k_cu_b1feb95c_354194cute7productE)
_ZN40_INTERNAL_fc9faac1_4_k_cu_b1feb95c_354194cute7productE:
	.zero		1
	.type		_ZN40_INTERNAL_fc9faac1_4_k_cu_b1feb95c_354194cuda3std3__45__cpo3endE,@object
	.size		_ZN40_INTERNAL_fc9faac1_4_k_cu_b1feb95c_354194cuda3std3__45__cpo3endE,(_ZN40_INTERNAL_fc9faac1_4_k_cu_b1feb95c_354194cuda3std3__419piecewise_constructE - _ZN40_INTERNAL_fc9faac1_4_k_cu_b1feb95c_354194cuda3std3__45__cpo3endE)
_ZN40_INTERNAL_fc9faac1_4_k_cu_b1feb95c_354194cuda3std3__45__cpo3endE:
	.zero		1
	.type		_ZN40_INTERNAL_fc9faac1_4_k_cu_b1feb95c_354194cuda3std3__419piecewise_constructE,@object
	.size		_ZN40_INTERNAL_fc9faac1_4_k_cu_b1feb95c_354194cuda3std3__419piecewise_constructE,(_ZN40_INTERNAL_fc9faac1_4_k_cu_b1feb95c_354194cuda3std3__45__cpo4cendE - _ZN40_INTERNAL_fc9faac1_4_k_cu_b1feb95c_354194cuda3std3__419piecewise_constructE)
_ZN40_INTERNAL_fc9faac1_4_k_cu_b1feb95c_354194cuda3std3__419piecewise_constructE:
	.zero		1
	.type		_ZN40_INTERNAL_fc9faac1_4_k_cu_b1feb95c_354194cuda3std3__45__cpo4cendE,@object
	.size		_ZN40_INTERNAL_fc9faac1_4_k_cu_b1feb95c_354194cuda3std3__45__cpo4cendE,(_ZN40_INTERNAL_fc9faac1_4_k_cu_b1feb95c_354194cuda3std6ranges3__45__cpo4swapE - _ZN40_INTERNAL_fc9faac1_4_k_cu_b1feb95c_354194cuda3std3__45__cpo4cendE)
_ZN40_INTERNAL_fc9faac1_4_k_cu_b1feb95c_354194cuda3std3__45__cpo4cendE:
	.zero		1
	.type		_ZN40_INTERNAL_fc9faac1_4_k_cu_b1feb95c_354194cuda3std6ranges3__45__cpo4swapE,@object
	.size		_ZN40_INTERNAL_fc9faac1_4_k_cu_b1feb95c_354194cuda3std6ranges3__45__cpo4swapE,(.L_10 - _ZN40_INTERNAL_fc9faac1_4_k_cu_b1feb95c_354194cuda3std6ranges3__45__cpo4swapE)
_ZN40_INTERNAL_fc9faac1_4_k_cu_b1feb95c_354194cuda3std6ranges3__45__cpo4swapE:
	.zero		1
.L_10:


//--------------------- .nv.constant0._ZN7cutlass13device_kernelINS_4gemm6kernel13GemmUniversalIN4cute5tupleIJiiiiEEENS1_10collective13CollectiveMmaINS1_35MainloopSm100TmaUmmaWarpSpecializedILi5ELi2ELi4ENS5_IJNS4_1CILi1EEESB_SB_EEEEENS5_IJNSA_ILi64EEESE_NSA_ILi128EEEEEENS_10bfloat16_tENS5_IJlSB_lEEESH_SI_NS4_8TiledMMAINS4_8MMA_AtomIJNS4_20SM100_MMA_F16BF16_SSISH_SH_fLi64ELi64ELNS4_4UMMA5MajorE0ELSN_0ELNSM_7ScaleInE0ELSO_0EEEEEENS4_6LayoutISC_NS5_IJNSA_ILi0EEESS_SS_EEEEENS5_IJNS4_10UnderscoreESV_SV_EEEEENS4_13SM90_TMA_LOADENS4_14ComposedLayoutINS4_7SwizzleILi3ELi4ELi3EEENS4_18smem_ptr_flag_bitsILi16EEENSR_INS5_IJNSA_ILi8EEESE_EEENS5_IJSE_SB_EEEEEEEvNS4_8identityESY_S18_vS19_EENS_8epilogue10collective18CollectiveEpilogueINS1B_23Sm100TmaWarpSpecializedILi3ELi2ELi16ELb1ELb0EEEJSG_NS5_IJNSR_ISE_SB_EENSR_INSA_ILi32EEESB_EEEEESH_SI_SH_SI_NS1B_6fusion15FusionCallbacksIS1F_NS1K_17LinearCombinationISH_fSH_fLNS_15FloatRoundStyleE2EEESG_S1J_JEEENS4_5SM1004TMEM4LOAD26SM100_TMEM_LOAD_16dp256b4xESY_NSZ_INS10_ILi2ELi4ELi3EEES13_NSR_INS5_IJS14_S1H_EEENS5_IJS1H_SB_EEEEEEENS4_17SM75_U32x4_LDSM_NENS4_14SM90_TMA_STOREES1Y_NS4_17SM90_U32x4_STSM_NENS4_39AutoVectorizingCopyWithAssumedAlignmentILi128EEEEEEvvEEEEvNT_6ParamsE --------------------------
	.section	.nv.constant0._ZN7cutlass13device_kernelINS_4gemm6kernel13GemmUniversalIN4cute5tupleIJiiiiEEENS1_10collective13CollectiveMmaINS1_35MainloopSm100TmaUmmaWarpSpecializedILi5ELi2ELi4ENS5_IJNS4_1CILi1EEESB_SB_EEEEENS5_IJNSA_ILi64EEESE_NSA_ILi128EEEEEENS_10bfloat16_tENS5_IJlSB_lEEESH_SI_NS4_8TiledMMAINS4_8MMA_AtomIJNS4_20SM100_MMA_F16BF16_SSISH_SH_fLi64ELi64ELNS4_4UMMA5MajorE0ELSN_0ELNSM_7ScaleInE0ELSO_0EEEEEENS4_6LayoutISC_NS5_IJNSA_ILi0EEESS_SS_EEEEENS5_IJNS4_10UnderscoreESV_SV_EEEEENS4_13SM90_TMA_LOADENS4_14ComposedLayoutINS4_7SwizzleILi3ELi4ELi3EEENS4_18smem_ptr_flag_bitsILi16EEENSR_INS5_IJNSA_ILi8EEESE_EEENS5_IJSE_SB_EEEEEEEvNS4_8identityESY_S18_vS19_EENS_8epilogue10collective18CollectiveEpilogueINS1B_23Sm100TmaWarpSpecializedILi3ELi2ELi16ELb1ELb0EEEJSG_NS5_IJNSR_ISE_SB_EENSR_INSA_ILi32EEESB_EEEEESH_SI_SH_SI_NS1B_6fusion15FusionCallbacksIS1F_NS1K_17LinearCombinationISH_fSH_fLNS_15FloatRoundStyleE2EEESG_S1J_JEEENS4_5SM1004TMEM4LOAD26SM100_TMEM_LOAD_16dp256b4xESY_NSZ_INS10_ILi2ELi4ELi3EEES13_NSR_INS5_IJS14_S1H_EEENS5_IJS1H_SB_EEEEEEENS4_17SM75_U32x4_LDSM_NENS4_14SM90_TMA_STOREES1Y_NS4_17SM90_U32x4_STSM_NENS4_39AutoVectorizingCopyWithAssumedAlignmentILi128EEEEEEvvEEEEvNT_6ParamsE,"a",@progbits
	.sectionflags	@""
	.align	4
.nv.constant0._ZN7cutlass13device_kernelINS_4gemm6kernel13GemmUniversalIN4cute5tupleIJiiiiEEENS1_10collective13CollectiveMmaINS1_35MainloopSm100TmaUmmaWarpSpecializedILi5ELi2ELi4ENS5_IJNS4_1CILi1EEESB_SB_EEEEENS5_IJNSA_ILi64EEESE_NSA_ILi128EEEEEENS_10bfloat16_tENS5_IJlSB_lEEESH_SI_NS4_8TiledMMAINS4_8MMA_AtomIJNS4_20SM100_MMA_F16BF16_SSISH_SH_fLi64ELi64ELNS4_4UMMA5MajorE0ELSN_0ELNSM_7ScaleInE0ELSO_0EEEEEENS4_6LayoutISC_NS5_IJNSA_ILi0EEESS_SS_EEEEENS5_IJNS4_10UnderscoreESV_SV_EEEEENS4_13SM90_TMA_LOADENS4_14ComposedLayoutINS4_7SwizzleILi3ELi4ELi3EEENS4_18smem_ptr_flag_bitsILi16EEENSR_INS5_IJNSA_ILi8EEESE_EEENS5_IJSE_SB_EEEEEEEvNS4_8identityESY_S18_vS19_EENS_8epilogue10collective18CollectiveEpilogueINS1B_23Sm100TmaWarpSpecializedILi3ELi2ELi16ELb1ELb0EEEJSG_NS5_IJNSR_ISE_SB_EENSR_INSA_ILi32EEESB_EEEEESH_SI_SH_SI_NS1B_6fusion15FusionCallbacksIS1F_NS1K_17LinearCombinationISH_fSH_fLNS_15FloatRoundStyleE2EEESG_S1J_JEEENS4_5SM1004TMEM4LOAD26SM100_TMEM_LOAD_16dp256b4xESY_NSZ_INS10_ILi2ELi4ELi3EEES13_NSR_INS5_IJS14_S1H_EEENS5_IJS1H_SB_EEEEEEENS4_17SM75_U32x4_LDSM_NENS4_14SM90_TMA_STOREES1Y_NS4_17SM90_U32x4_STSM_NENS4_39AutoVectorizingCopyWithAssumedAlignmentILi128EEEEEEvvEEEEvNT_6ParamsE:
	.zero		2944


//--------------------- SYMBOLS --------------------------

	.type		.nv.reservedSmem.offset0,@object
	.size		.nv.reservedSmem.offset0,0x4
	.type		.nv.reservedSmem.cap,@object
	.size		.nv.reservedSmem.cap,0x4
	.type		__assertfail,@function
